	.target	sm_100a

	.elftype	@"ET_EXEC"


//--------------------- .note.nv.tkinfo           --------------------------
	.section	.note.nv.tkinfo,"",@"SHT_NOTE"
	.sectionflags	@"SHF_NOTE_NV_TKINFO"
	.tkinfo
        /*0018*/ 	.word	0x00000081
        /*0030*/ 	.string	""
        /*0030*/ 	.string	"ptxas-blackwell"
        /*0030*/ 	.string	"Cuda compilation tools, release 12.9, V12.9.86"
        /*0030*/ 	.string	"Build cuda_12.9.r12.9/compiler.36037853_0"
        /*0030*/ 	.string	"-v  -suppress-debug-info  -lineinfo  -arch sm_100a "



//--------------------- .note.nv.cuver            --------------------------
	.section	.note.nv.cuver,"",@"SHT_NOTE"
	.sectionflags	@"SHF_NOTE_NV_CUVER"
        /*0018*/ 	.short	0x0001
        /*001a*/ 	.short	0x0064
        /*001c*/ 	.short	0x0001
        /*001e*/ 	.short	0x0000
        /*0020*/ 	.short	0x0001
        /*0022*/ 	.short	0x0000


//--------------------- .nv.info                  --------------------------
	.section	.nv.info,"",@"SHT_CUDA_INFO"
	.align	4


	//----- nvinfo : EIATTR_REGCOUNT
	.align		4
        /*0000*/ 	.byte	0x04, 0x2f
        /*0002*/ 	.short	(.L_4 - .L_3)
	.align		4
.L_3:
        /*0004*/ 	.word	index@(gluon_mma)
        /*0008*/ 	.word	0x000000c6


	//----- nvinfo : EIATTR_FRAME_SIZE
	.align		4
.L_4:
        /*000c*/ 	.byte	0x04, 0x11
        /*000e*/ 	.short	(.L_6 - .L_5)
	.align		4
.L_5:
        /*0010*/ 	.word	index@($__internal_2_$__cuda_sm10x_tcgen05_guardrail_trap_unallocated_columns_being_dealloced)
        /*0014*/ 	.word	0x00000000


	//----- nvinfo : EIATTR_FRAME_SIZE
	.align		4
.L_6:
        /*0018*/ 	.byte	0x04, 0x11
        /*001a*/ 	.short	(.L_8 - .L_7)
	.align		4
.L_7:
        /*001c*/ 	.word	index@($__internal_1_$__cuda_sm10x_tcgen05_guardrail_trap_phase_invalid_during_alloc)
        /*0020*/ 	.word	0x00000000


	//----- nvinfo : EIATTR_FRAME_SIZE
	.align		4
.L_8:
        /*0024*/ 	.byte	0x04, 0x11
        /*0026*/ 	.short	(.L_10 - .L_9)
	.align		4
.L_9:
        /*0028*/ 	.word	index@($__internal_0_$__cuda_sm10x_tcgen05_guardrail_trap_col_being_dealloced_not_returned_by_alloc)
        /*002c*/ 	.word	0x00000000


	//----- nvinfo : EIATTR_FRAME_SIZE
	.align		4
.L_10:
        /*0030*/ 	.byte	0x04, 0x11
        /*0032*/ 	.short	(.L_12 - .L_11)
	.align		4
.L_11:
        /*0034*/ 	.word	index@(gluon_mma)
        /*0038*/ 	.word	0x00000000


	//----- nvinfo : EIATTR_MIN_STACK_SIZE
	.align		4
.L_12:
        /*003c*/ 	.byte	0x04, 0x12
        /*003e*/ 	.short	(.L_14 - .L_13)
	.align		4
.L_13:
        /*0040*/ 	.word	index@(gluon_mma)
        /*0044*/ 	.word	0x00000000
.L_14:


//--------------------- .nv.info.gluon_mma        --------------------------
	.section	.nv.info.gluon_mma,"",@"SHT_CUDA_INFO"
	.sectionflags	@""
	.align	4


	//----- nvinfo : EIATTR_CUDA_API_VERSION
	.align		4
        /*0000*/ 	.byte	0x04, 0x37
        /*0002*/ 	.short	(.L_16 - .L_15)
.L_15:
        /*0004*/ 	.word	0x00000081


	//----- nvinfo : EIATTR_KPARAM_INFO
	.align		4
.L_16:
        /*0008*/ 	.byte	0x04, 0x17
        /*000a*/ 	.short	(.L_18 - .L_17)
.L_17:
        /*000c*/ 	.word	0x00000000
        /*0010*/ 	.short	0x0004
        /*0012*/ 	.short	0x0020
        /*0014*/ 	.byte	0x00, 0xf4, 0x21, 0x00


	//----- nvinfo : EIATTR_KPARAM_INFO
	.align		4
.L_18:
        /*0018*/ 	.byte	0x04, 0x17
        /*001a*/ 	.short	(.L_20 - .L_19)
.L_19:
        /*001c*/ 	.word	0x00000000
        /*0020*/ 	.short	0x0003
        /*0022*/ 	.short	0x0018
        /*0024*/ 	.byte	0x00, 0xf4, 0x21, 0x00


	//----- nvinfo : EIATTR_KPARAM_INFO
	.align		4
.L_20:
        /*0028*/ 	.byte	0x04, 0x17
        /*002a*/ 	.short	(.L_22 - .L_21)
.L_21:
        /*002c*/ 	.word	0x00000000
        /*0030*/ 	.short	0x0002
        /*0032*/ 	.short	0x0010
        /*0034*/ 	.byte	0x00, 0xf4, 0x21, 0x00


	//----- nvinfo : EIATTR_KPARAM_INFO
	.align		4
.L_22:
        /*0038*/ 	.byte	0x04, 0x17
        /*003a*/ 	.short	(.L_24 - .L_23)
.L_23:
        /*003c*/ 	.word	0x00000000
        /*0040*/ 	.short	0x0001
        /*0042*/ 	.short	0x0008
        /*0044*/ 	.byte	0x00, 0xf4, 0x21, 0x00


	//----- nvinfo : EIATTR_KPARAM_INFO
	.align		4
.L_24:
        /*0048*/ 	.byte	0x04, 0x17
        /*004a*/ 	.short	(.L_26 - .L_25)
.L_25:
        /*004c*/ 	.word	0x00000000
        /*0050*/ 	.short	0x0000
        /*0052*/ 	.short	0x0000
        /*0054*/ 	.byte	0x00, 0xf4, 0x21, 0x00


	//----- nvinfo : EIATTR_AT_ENTRY_FRAGMENTS
	.align		4
.L_26:
        /*0058*/ 	.byte	0x04, 0x4f
        /*005a*/ 	.short	(.L_28 - .L_27)


	//   ....[0]....
.L_27:
        /*005c*/ 	.word	0x00000004


	//----- nvinfo : EIATTR_RESERVED_SMEM_USED
	.align		4
.L_28:
        /*0060*/ 	.byte	0x01, 0x41
	.zero		2


	//----- nvinfo : EIATTR_SPARSE_MMA_MASK
	.align		4
        /*0064*/ 	.byte	0x03, 0x50
        /*0066*/ 	.short	0x0000


	//----- nvinfo : EIATTR_TCGEN05_1CTA_USED
	.align		4
        /*0068*/ 	.byte	0x01, 0x51
	.zero		2


	//----- nvinfo : EIATTR_MAXREG_COUNT
	.align		4
        /*006c*/ 	.byte	0x03, 0x1b
        /*006e*/ 	.short	0x00ff


	//----- nvinfo : EIATTR_NUM_BARRIERS
	.align		4
        /*0070*/ 	.byte	0x02, 0x4c
        /*0072*/ 	.byte	0x01
	.zero		1


	//----- nvinfo : EIATTR_INT_WARP_WIDE_INSTR_OFFSETS
	.align		4
        /*0074*/ 	.byte	0x04, 0x31
        /*0076*/ 	.short	(.L_30 - .L_29)


	//   ....[0]....
.L_29:
        /*0078*/ 	.word	0x00001d20


	//   ....[1]....
        /*007c*/ 	.word	0x00001d70


	//   ....[2]....
        /*0080*/ 	.word	0x00002a40


	//   ....[3]....
        /*0084*/ 	.word	0x00002a50


	//   ....[4]....
        /*0088*/ 	.word	0x00003f60


	//   ....[5]....
        /*008c*/ 	.word	0x00003fb0


	//----- nvinfo : EIATTR_COOP_GROUP_MASK_REGIDS
	.align		4
.L_30:
        /*0090*/ 	.byte	0x04, 0x29
        /*0092*/ 	.short	(.L_32 - .L_31)


	//   ....[0]....
.L_31:
        /*0094*/ 	.word	0xffffffff


	//   ....[1]....
        /*0098*/ 	.word	0xffffffff


	//   ....[2]....
        /*009c*/ 	.word	0xffffffff


	//   ....[3]....
        /*00a0*/ 	.word	0xffffffff


	//----- nvinfo : EIATTR_COOP_GROUP_INSTR_OFFSETS
	.align		4
.L_32:
        /*00a4*/ 	.byte	0x04, 0x28
        /*00a6*/ 	.short	(.L_34 - .L_33)


	//   ....[0]....
.L_33:
        /*00a8*/ 	.word	0x00000050


	//   ....[1]....
        /*00ac*/ 	.word	0x00000310


	//   ....[2]....
        /*00b0*/ 	.word	0x00003df0


	//   ....[3]....
        /*00b4*/ 	.word	0x00004060


	//----- nvinfo : EIATTR_VRC_CTA_INIT_COUNT
	.align		4
.L_34:
        /*00b8*/ 	.byte	0x02, 0x4a
        /*00ba*/ 	.byte	0x80
	.zero		1


	//----- nvinfo : EIATTR_MBARRIER_INSTR_OFFSETS
	.align		4
        /*00bc*/ 	.byte	0x04, 0x39
        /*00be*/ 	.short	(.L_36 - .L_35)


	//   ....[0]....
.L_35:
        /*00c0*/ 	.word	0x00002660
        /*00c4*/ 	.word	0x000000ff
        /*00c8*/ 	.word	0x00018000
        /*00cc*/ 	.short	0x0100
        /*00ce*/ 	.byte	0x07
	.zero		1


	//   ....[1]....
        /*00d0*/ 	.word	0x00002ae0
        /*00d4*/ 	.word	0x000000ff
        /*00d8*/ 	.word	0x00018000
        /*00dc*/ 	.short	0x010a
        /*00de*/ 	.byte	0x07
	.zero		1


	//   ....[2]....
        /*00e0*/ 	.word	0x00002c40
        /*00e4*/ 	.word	0x000000ff
        /*00e8*/ 	.word	0x00018000
        /*00ec*/ 	.short	0x0108
        /*00ee*/ 	.byte	0x07
	.zero		1


	//   ....[3]....
        /*00f0*/ 	.word	0x00004080
        /*00f4*/ 	.word	0x000000ff
        /*00f8*/ 	.word	0x00018000
        /*00fc*/ 	.short	0x010a
        /*00fe*/ 	.byte	0x07
	.zero		1


	//----- nvinfo : EIATTR_NUM_MBARRIERS
	.align		4
.L_36:
        /*0100*/ 	.byte	0x03, 0x38
        /*0102*/ 	.short	0x0001


	//----- nvinfo : EIATTR_EXIT_INSTR_OFFSETS
	.align		4
        /*0104*/ 	.byte	0x04, 0x1c
        /*0106*/ 	.short	(.L_38 - .L_37)


	//   ....[0]....
.L_37:
        /*0108*/ 	.word	0x00004070


	//----- nvinfo : EIATTR_REQNTID
	.align		4
.L_38:
        /*010c*/ 	.byte	0x04, 0x10
        /*010e*/ 	.short	(.L_40 - .L_39)
.L_39:
        /*0110*/ 	.word	0x00000100
        /*0114*/ 	.word	0x00000001
        /*0118*/ 	.word	0x00000001


	//----- nvinfo : EIATTR_CRS_STACK_SIZE
	.align		4
.L_40:
        /*011c*/ 	.byte	0x04, 0x1e
        /*011e*/ 	.short	(.L_42 - .L_41)
.L_41:
        /*0120*/ 	.word	0x00000000


	//----- nvinfo : EIATTR_CBANK_PARAM_SIZE
	.align		4
.L_42:
        /*0124*/ 	.byte	0x03, 0x19
        /*0126*/ 	.short	0x0028


	//----- nvinfo : EIATTR_PARAM_CBANK
	.align		4
        /*0128*/ 	.byte	0x04, 0x0a
        /*012a*/ 	.short	(.L_44 - .L_43)
	.align		4
.L_43:
        /*012c*/ 	.word	index@(.nv.constant0.gluon_mma)
        /*0130*/ 	.short	0x0380
        /*0132*/ 	.short	0x0028


	//----- nvinfo : EIATTR_SW_WAR
	.align		4
.L_44:
        /*0134*/ 	.byte	0x04, 0x36
        /*0136*/ 	.short	(.L_46 - .L_45)
.L_45:
        /*0138*/ 	.word	0x00000008
.L_46:


//--------------------- .nv.compat                --------------------------
	.section	.nv.compat,"",@"SHT_CUDA_COMPAT_INFO"
	.align	4
        /*0000*/ 	.byte	0x02, 0x02, 0x02, 0x00, 0x02, 0x05, 0x05, 0x00, 0x02, 0x03, 0x00, 0x00, 0x02, 0x06, 0x01, 0x00


//--------------------- .nv.callgraph             --------------------------
	.section	.nv.callgraph,"",@"SHT_CUDA_CALLGRAPH"
	.align	4
	.sectionentsize	8
	.align		4
        /*0000*/ 	.word	0x00000000
	.align		4
        /*0004*/ 	.word	0xffffffff
	.align		4
        /*0008*/ 	.word	0x00000000
	.align		4
        /*000c*/ 	.word	0xfffffffe
	.align		4
        /*0010*/ 	.word	0x00000000
	.align		4
        /*0014*/ 	.word	0xfffffffd
	.align		4
        /*0018*/ 	.word	0x00000000
	.align		4
        /*001c*/ 	.word	0xfffffffc


//--------------------- .text.gluon_mma           --------------------------
	.section	.text.gluon_mma,"ax",@progbits
	.align	128
        .global         gluon_mma
        .type           gluon_mma,@function
        .size           gluon_mma,(.L_x_15 - gluon_mma)
        .other          gluon_mma,@"STO_CUDA_ENTRY STV_DEFAULT"
gluon_mma:
.text.gluon_mma:
[----:B------:R-:W0:Y:S01]  /*0000*/  LDC R1, c[0x0][0x37c] ;  /* 0x0000df00ff017b82 */ /* 0x000e220000000800 */
[----:B------:R-:W1:Y:S02]  /*0010*/  S2R R3, SR_TID.X ;  /* 0x0000000000037919 */ /* 0x000e640000002100 */
[----:B-1----:R-:W-:-:S13]  /*0020*/  ISETP.GE.U32.AND P1, PT, R3, 0x20, PT ;  /* 0x000000200300780c */ /* 0x002fda0003f26070 */
[----:B------:R-:W-:Y:S05]  /*0030*/  @P1 BRA `(.L_x_0) ;  /* 0x0000000000b81947 */ /* 0x000fea0003800000 */
[----:B------:R-:W1:Y:S01]  /*0040*/  S2UR UR6, SR_CgaCtaId ;  /* 0x00000000000679c3 */ /* 0x000e620000008800 */
[----:B------:R-:W-:Y:S01]  /*0050*/  NOP ;  /* 0x0000000000007918 */ /* 0x000fe20000000000 */
[----:B------:R-:W-:Y:S02]  /*0060*/  UMOV UR4, 0x40 ;  /* 0x0000004000047882 */ /* 0x000fe40000000000 */
[----:B-1----:R-:W-:-:S09]  /*0070*/  ULEA UR4, UR6, UR4, 0x18 ;  /* 0x0000000406047291 */ /* 0x002fd2000f8ec0ff */
[----:B------:R-:W1:Y:S01]  /*0080*/  LDS.U8 R0, [UR4] ;  /* 0x00000004ff007984 */ /* 0x000e620008000000 */
[----:B------:R-:W-:Y:S02]  /*0090*/  UMOV UR4, 0x400 ;  /* 0x0000040000047882 */ /* 0x000fe40000000000 */
[----:B------:R-:W-:Y:S01]  /*00a0*/  ULEA UR4, UR6, UR4, 0x18 ;  /* 0x0000000406047291 */ /* 0x000fe2000f8ec0ff */
[----:B-1----:R-:W-:-:S13]  /*00b0*/  ISETP.NE.AND P0, PT, R0, RZ, PT ;  /* 0x000000ff0000720c */ /* 0x002fda0003f05270 */
[----:B------:R-:W-:Y:S05]  /*00c0*/  @P0 BRA `(.L_x_1) ;  /* 0x00000000007c0947 */ /* 0x000fea0003800000 */
[----:B------:R-:W-:-:S13]  /*00d0*/  ELECT P0, URZ, PT ;  /* 0x0000000000ff782f */ /* 0x000fda0003800000 */
[----:B------:R-:W-:Y:S05]  /*00e0*/  @!P0 BRA `(.L_x_2) ;  /* 0x0000000000848947 */ /* 0x000fea0003800000 */
[----:B------:R-:W-:Y:S01]  /*00f0*/  UMOV UR5, 0x8 ;  /* 0x0000000800057882 */ /* 0x000fe20000000000 */
[----:B------:R-:W-:Y:S02]  /*0100*/  IMAD.MOV.U32 R7, RZ, RZ, 0x1 ;  /* 0x00000001ff077424 */ /* 0x000fe400078e00ff */
[----:B------:R-:W-:Y:S02]  /*0110*/  IMAD.MOV.U32 R5, RZ, RZ, 0xff ;  /* 0x000000ffff057424 */ /* 0x000fe400078e00ff */
[----:B------:R-:W-:Y:S04]  /*0120*/  DEPBAR.LE SB1, 0x36 ;  /* 0x00009d800000791a */ /* 0x000fe80000000000 */
[----:B------:R-:W1:Y:S02]  /*0130*/  UTCATOMSWS.FIND_AND_SET.ALIGN UP0, UR5, UR5 ;  /* 0x00000005000575e3 */ /* 0x000e640008000800 */
[----:B-1----:R-:W-:-:S04]  /*0140*/  PLOP3.LUT P0, PT, PT, PT, UP0, 0x80, 0x8 ;  /* 0x000000000008781c */ /* 0x002fc80003f0f008 */
[----:B------:R-:W-:-:S04]  /*0150*/  SEL R0, RZ, 0xffffffff, !P0 ;  /* 0xffffffffff007807 */ /* 0x000fc80004000000 */
[----:B------:R-:W-:Y:S01]  /*0160*/  ISETP.NE.AND P0, PT, R0, RZ, PT ;  /* 0x000000ff0000720c */ /* 0x000fe20003f05270 */
[----:B------:R-:W-:-:S12]  /*0170*/  IMAD.U32 R0, RZ, RZ, UR5 ;  /* 0x00000005ff007e24 */ /* 0x000fd8000f8e00ff */
[----:B------:R-:W-:Y:S05]  /*0180*/  @P0 BRA `(.L_x_3) ;  /* 0x0000000000240947 */ /* 0x000fea0003800000 */
.L_x_4:
[----:B------:R-:W-:Y:S05]  /*0190*/  NANOSLEEP 0x64 ;  /* 0x000000640000795d */ /* 0x000fea0003800000 */
[----:B------:R-:W-:-:S05]  /*01a0*/  UMOV UR5, 0x8 ;  /* 0x0000000800057882 */ /* 0x000fca0000000000 */
[----:B------:R-:W-:Y:S04]  /*01b0*/  DEPBAR.LE SB1, 0x36 ;  /* 0x00009d800000791a */ /* 0x000fe80000000000 */
[----:B------:R-:W1:Y:S02]  /*01c0*/  UTCATOMSWS.FIND_AND_SET.ALIGN UP0, UR5, UR5 ;  /* 0x00000005000575e3 */ /* 0x000e640008000800 */
[----:B-1----:R-:W-:-:S04]  /*01d0*/  PLOP3.LUT P0, PT, PT, PT, UP0, 0x80, 0x8 ;  /* 0x000000000008781c */ /* 0x002fc80003f0f008 */
[----:B------:R-:W-:-:S04]  /*01e0*/  SEL R0, RZ, 0xffffffff, !P0 ;  /* 0xffffffffff007807 */ /* 0x000fc80004000000 */
[----:B------:R-:W-:Y:S01]  /*01f0*/  ISETP.NE.AND P0, PT, R0, RZ, PT ;  /* 0x000000ff0000720c */ /* 0x000fe20003f05270 */
[----:B------:R-:W-:-:S12]  /*0200*/  IMAD.U32 R0, RZ, RZ, UR5 ;  /* 0x00000005ff007e24 */ /* 0x000fd8000f8e00ff */
[----:B------:R-:W-:Y:S05]  /*0210*/  @!P0 BRA `(.L_x_4) ;  /* 0xfffffffc00dc8947 */ /* 0x000fea000383ffff */
.L_x_3:
[C---:B------:R-:W-:Y:S01]  /*0220*/  VIADD R4, R0.reuse, 0x10 ;  /* 0x0000001000047836 */ /* 0x040fe20000000000 */
[----:B------:R-:W-:Y:S01]  /*0230*/  UMOV UR5, 0x50 ;  /* 0x0000005000057882 */ /* 0x000fe20000000000 */
[----:B------:R-:W-:Y:S01]  /*0240*/  SHF.L.U32 R2, R5, R0, RZ ;  /* 0x0000000005027219 */ /* 0x000fe200000006ff */
[----:B------:R-:W-:Y:S01]  /*0250*/  ULEA UR5, UR6, UR5, 0x18 ;  /* 0x0000000506057291 */ /* 0x000fe2000f8ec0ff */
[----:B------:R-:W-:Y:S01]  /*0260*/  IMAD.SHL.U32 R0, R0, 0x20, RZ ;  /* 0x0000002000007824 */ /* 0x000fe200078e00ff */
[----:B------:R-:W-:-:S04]  /*0270*/  SHF.L.U32 R5, R7, R4, RZ ;  /* 0x0000000407057219 */ /* 0x000fc800000006ff */
[----:B------:R-:W-:-:S05]  /*0280*/  LOP3.LUT R2, R5, R2, RZ, 0xfc, !PT ;  /* 0x0000000205027212 */ /* 0x000fca00078efcff */
[----:B------:R1:W-:Y:S04]  /*0290*/  ATOMS.OR RZ, [UR5], R2 ;  /* 0x00000002ffff798c */ /* 0x0003e8000b000005 */
[----:B------:R1:W-:Y:S01]  /*02a0*/  STS [UR4], R0 ;  /* 0x00000000ff007988 */ /* 0x0003e20008000804 */
[----:B------:R-:W-:Y:S05]  /*02b0*/  BRA `(.L_x_2) ;  /* 0x0000000000107947 */ /* 0x000fea0003800000 */
.L_x_1:
[----:B------:R-:W-:Y:S01]  /*02c0*/  IMAD.MOV.U32 R0, RZ, RZ, -0x1 ;  /* 0xffffffffff007424 */ /* 0x000fe200078e00ff */
[----:B------:R-:W-:-:S04]  /*02d0*/  MOV R4, 0x300 ;  /* 0x0000030000047802 */ /* 0x000fc80000000f00 */
[----:B------:R1:W-:Y:S03]  /*02e0*/  STS [UR4], R0 ;  /* 0x00000000ff007988 */ /* 0x0003e60008000804 */
[----:B01----:R-:W-:Y:S05]  /*02f0*/  CALL.REL.NOINC `($__internal_1_$__cuda_sm10x_tcgen05_guardrail_trap_phase_invalid_during_alloc) ;  /* 0x0000003c00787944 */ /* 0x003fea0003c00000 */
.L_x_2:
[----:B------:R-:W-:Y:S05]  /*0300*/  WARPSYNC.ALL ;  /* 0x0000000000007948 */ /* 0x000fea0003800000 */
[----:B------:R-:W-:Y:S01]  /*0310*/  NOP ;  /* 0x0000000000007918 */ /* 0x000fe20000000000 */
.L_x_0:
[----:B------:R-:W2:Y:S08]  /*0320*/  S2UR UR6, SR_CgaCtaId ;  /* 0x00000000000679c3 */ /* 0x000eb00000008800 */
[----:B------:R-:W-:Y:S01]  /*0330*/  BAR.SYNC.DEFER_BLOCKING 0x0 ;  /* 0x0000000000007b1d */ /* 0x000fe20000010000 */
[----:B-1----:R-:W-:Y:S02]  /*0340*/  SHF.R.U32.HI R2, RZ, 0x5, R3 ;  /* 0x00000005ff027819 */ /* 0x002fe40000011603 */
[----:B------:R-:W-:-:S02]  /*0350*/  LOP3.LUT R133, R3, 0xe0, RZ, 0xc0, !PT ;  /* 0x000000e003857812 */ /* 0x000fc400078ec0ff */
[----:B------:R-:W-:Y:S01]  /*0360*/  SGXT.U32 R2, R2, 0x3 ;  /* 0x000000030202781a */ /* 0x000fe20000000000 */
[----:B------:R-:W-:Y:S02]  /*0370*/  UMOV UR7, 0x400 ;  /* 0x0000040000077882 */ /* 0x000fe40000000000 */
[----:B------:R-:W1:Y:S01]  /*0380*/  LDC.64 R68, c[0x0][0x380] ;  /* 0x0000e000ff447b82 */ /* 0x000e620000000a00 */
[----:B------:R-:W-:Y:S01]  /*0390*/  IMAD.SHL.U32 R36, R133, 0x4, RZ ;  /* 0x0000000485247824 */ /* 0x000fe200078e00ff */
[C---:B------:R-:W-:Y:S01]  /*03a0*/  LOP3.LUT R45, R2.reuse, 0x8, RZ, 0xfc, !PT ;  /* 0x00000008022d7812 */ /* 0x040fe200078efcff */
[----:B------:R-:W3:Y:S01]  /*03b0*/  LDCU.64 UR14, c[0x0][0x358] ;  /* 0x00006b00ff0e77ac */ /* 0x000ee20008000a00 */
[C---:B------:R-:W-:Y:S02]  /*03c0*/  LOP3.LUT R43, R2.reuse, 0x10, RZ, 0xfc, !PT ;  /* 0x00000010022b7812 */ /* 0x040fe400078efcff */
[C---:B------:R-:W-:Y:S02]  /*03d0*/  LOP3.LUT R41, R2.reuse, 0x18, RZ, 0xfc, !PT ;  /* 0x0000001802297812 */ /* 0x040fe400078efcff */
[C---:B------:R-:W-:Y:S01]  /*03e0*/  LOP3.LUT R39, R2.reuse, 0x20, RZ, 0xfc, !PT ;  /* 0x0000002002277812 */ /* 0x040fe200078efcff */
[----:B------:R-:W-:Y:S01]  /*03f0*/  IMAD.SHL.U32 R18, R43, 0x80, RZ ;  /* 0x000000802b127824 */ /* 0x000fe200078e00ff */
[C---:B------:R-:W-:Y:S01]  /*0400*/  LOP3.LUT R37, R2.reuse, 0x28, RZ, 0xfc, !PT ;  /* 0x0000002802257812 */ /* 0x040fe200078efcff */
[----:B------:R-:W-:Y:S01]  /*0410*/  IMAD.SHL.U32 R20, R41, 0x80, RZ ;  /* 0x0000008029147824 */ /* 0x000fe200078e00ff */
[C---:B------:R-:W-:Y:S01]  /*0420*/  LOP3.LUT R49, R2.reuse, 0x30, RZ, 0xfc, !PT ;  /* 0x0000003002317812 */ /* 0x040fe200078efcff */
[----:B------:R-:W-:Y:S01]  /*0430*/  IMAD.SHL.U32 R22, R39, 0x80, RZ ;  /* 0x0000008027167824 */ /* 0x000fe200078e00ff */
[C---:B------:R-:W-:Y:S01]  /*0440*/  LOP3.LUT R51, R2.reuse, 0x38, RZ, 0xfc, !PT ;  /* 0x0000003802337812 */ /* 0x040fe200078efcff */
[----:B------:R-:W-:Y:S01]  /*0450*/  IMAD.SHL.U32 R24, R37, 0x80, RZ ;  /* 0x0000008025187824 */ /* 0x000fe200078e00ff */
[----:B--2---:R-:W-:Y:S01]  /*0460*/  ULEA UR7, UR6, UR7, 0x18 ;  /* 0x0000000706077291 */ /* 0x004fe2000f8ec0ff */
        /* <DEDUP_REMOVED lines=8> */
[----:B------:R-:W2:Y:S01]  /*04f0*/  LDS R70, [UR7] ;  /* 0x00000007ff467984 */ /* 0x000ea20008000800 */
[----:B-1----:R-:W-:Y:S01]  /*0500*/  LEA R4, P0, R133, R68, 0x3 ;  /* 0x0000004485047211 */ /* 0x002fe200078018ff */
[----:B------:R-:W-:Y:S01]  /*0510*/  IMAD.SHL.U32 R34, R57, 0x80, RZ ;  /* 0x0000008039227824 */ /* 0x000fe200078e00ff */
[C---:B------:R-:W-:Y:S01]  /*0520*/  LOP3.LUT R61, R2.reuse, 0x60, RZ, 0xfc, !PT ;  /* 0x00000060023d7812 */ /* 0x040fe200078efcff */
[----:B------:R-:W-:Y:S01]  /*0530*/  IMAD.SHL.U32 R38, R59, 0x80, RZ ;  /* 0x000000803b267824 */ /* 0x000fe200078e00ff */
[----:B------:R-:W-:-:S02]  /*0540*/  LOP3.LUT R63, R2, 0x68, RZ, 0xfc, !PT ;  /* 0x00000068023f7812 */ /* 0x000fc400078efcff */
[C---:B------:R-:W-:Y:S01]  /*0550*/  LOP3.LUT R65, R2.reuse, 0x70, RZ, 0xfc, !PT ;  /* 0x0000007002417812 */ /* 0x040fe200078efcff */
[----:B------:R-:W-:Y:S01]  /*0560*/  IMAD.SHL.U32 R40, R61, 0x80, RZ ;  /* 0x000000803d287824 */ /* 0x000fe200078e00ff */
[----:B------:R-:W-:Y:S01]  /*0570*/  LOP3.LUT R67, R2, 0x78, RZ, 0xfc, !PT ;  /* 0x0000007802437812 */ /* 0x000fe200078efcff */
[----:B------:R-:W-:Y:S01]  /*0580*/  IMAD.SHL.U32 R2, R45, 0x80, RZ ;  /* 0x000000802d027824 */ /* 0x000fe200078e00ff */
[----:B------:R-:W-:Y:S01]  /*0590*/  LEA.HI.X R5, R36, R69, RZ, 0x1, P0 ;  /* 0x0000004524057211 */ /* 0x000fe200000f0cff */
[----:B------:R-:W-:Y:S01]  /*05a0*/  IMAD.SHL.U32 R42, R63, 0x80, RZ ;  /* 0x000000803f2a7824 */ /* 0x000fe200078e00ff */
[-C--:B------:R-:W-:Y:S01]  /*05b0*/  LEA R6, P3, R45, R68.reuse, 0x8 ;  /* 0x000000442d067211 */ /* 0x080fe200078640ff */
[----:B------:R-:W-:Y:S01]  /*05c0*/  IMAD.SHL.U32 R44, R65, 0x80, RZ ;  /* 0x00000080412c7824 */ /* 0x000fe200078e00ff */
[-C--:B------:R-:W-:Y:S01]  /*05d0*/  LEA R8, P6, R43, R68.reuse, 0x8 ;  /* 0x000000442b087211 */ /* 0x080fe200078c40ff */
[----:B------:R-:W-:Y:S01]  /*05e0*/  IMAD.SHL.U32 R46, R67, 0x80, RZ ;  /* 0x00000080432e7824 */ /* 0x000fe200078e00ff */
[----:B------:R-:W-:-:S02]  /*05f0*/  LEA R10, P2, R41, R68, 0x8 ;  /* 0x00000044290a7211 */ /* 0x000fc400078440ff */
[-C--:B------:R-:W-:Y:S02]  /*0600*/  LEA R12, P0, R39, R68.reuse, 0x8 ;  /* 0x00000044270c7211 */ /* 0x080fe400078040ff */
[----:B------:R-:W-:Y:S02]  /*0610*/  LEA R14, P5, R37, R68, 0x8 ;  /* 0x00000044250e7211 */ /* 0x000fe400078a40ff */
[-C--:B------:R-:W-:Y:S02]  /*0620*/  LEA.HI.X R7, R2, R69.reuse, RZ, 0x1, P3 ;  /* 0x0000004502077211 */ /* 0x080fe400018f0cff */
[-C--:B------:R-:W-:Y:S02]  /*0630*/  LEA.HI.X R9, R18, R69.reuse, RZ, 0x1, P6 ;  /* 0x0000004512097211 */ /* 0x080fe400030f0cff */
[-C--:B------:R-:W-:Y:S02]  /*0640*/  LEA.HI.X R11, R20, R69.reuse, RZ, 0x1, P2 ;  /* 0x00000045140b7211 */ /* 0x080fe400010f0cff */
[----:B------:R-:W-:-:S02]  /*0650*/  LEA.HI.X R13, R22, R69, RZ, 0x1, P0 ;  /* 0x00000045160d7211 */ /* 0x000fc400000f0cff */
[----:B------:R-:W-:Y:S02]  /*0660*/  LEA.HI.X R15, R24, R69, RZ, 0x1, P5 ;  /* 0x00000045180f7211 */ /* 0x000fe400028f0cff */
[----:B------:R-:W-:Y:S02]  /*0670*/  LOP3.LUT R0, R3, 0x1f, RZ, 0xc0, !PT ;  /* 0x0000001f03007812 */ /* 0x000fe400078ec0ff */
[-C--:B------:R-:W-:Y:S02]  /*0680*/  LEA R16, P4, R49, R68.reuse, 0x8 ;  /* 0x0000004431107211 */ /* 0x080fe400078840ff */
[-C--:B------:R-:W-:Y:S01]  /*0690*/  LEA R18, P3, R51, R68.reuse, 0x8 ;  /* 0x0000004433127211 */ /* 0x080fe200078640ff */
[----:B------:R-:W-:Y:S01]  /*06a0*/  IMAD.WIDE.U32 R4, R0, 0x2, R4 ;  /* 0x0000000200047825 */ /* 0x000fe200078e0004 */
[----:B------:R-:W-:Y:S01]  /*06b0*/  BAR.SYNC.DEFER_BLOCKING 0x0 ;  /* 0x0000000000007b1d */ /* 0x000fe20000010000 */
[-C--:B------:R-:W-:Y:S02]  /*06c0*/  LEA R20, P2, R53, R68.reuse, 0x8 ;  /* 0x0000004435147211 */ /* 0x080fe400078440ff */
[----:B------:R-:W-:-:S02]  /*06d0*/  LEA R22, P0, R55, R68, 0x8 ;  /* 0x0000004437167211 */ /* 0x000fc400078040ff */
[----:B------:R-:W-:Y:S02]  /*06e0*/  LEA R24, P5, R57, R68, 0x8 ;  /* 0x0000004439187211 */ /* 0x000fe400078a40ff */
[-C--:B------:R-:W-:Y:S02]  /*06f0*/  LEA.HI.X R17, R26, R69.reuse, RZ, 0x1, P4 ;  /* 0x000000451a117211 */ /* 0x080fe400020f0cff */
[-C--:B------:R-:W-:Y:S02]  /*0700*/  LEA.HI.X R19, R28, R69.reuse, RZ, 0x1, P3 ;  /* 0x000000451c137211 */ /* 0x080fe400018f0cff */
[-C--:B------:R-:W-:Y:S02]  /*0710*/  LEA.HI.X R21, R30, R69.reuse, RZ, 0x1, P2 ;  /* 0x000000451e157211 */ /* 0x080fe400010f0cff */
[-C--:B------:R-:W-:Y:S02]  /*0720*/  LEA.HI.X R23, R32, R69.reuse, RZ, 0x1, P0 ;  /* 0x0000004520177211 */ /* 0x080fe400000f0cff */
[----:B------:R-:W-:-:S02]  /*0730*/  LEA.HI.X R25, R34, R69, RZ, 0x1, P5 ;  /* 0x0000004522197211 */ /* 0x000fc400028f0cff */
[-C--:B------:R-:W-:Y:S02]  /*0740*/  LEA R26, P4, R59, R68.reuse, 0x8 ;  /* 0x000000443b1a7211 */ /* 0x080fe400078840ff */
[-C--:B------:R-:W-:Y:S02]  /*0750*/  LEA R28, P3, R61, R68.reuse, 0x8 ;  /* 0x000000443d1c7211 */ /* 0x080fe400078640ff */
[-C--:B------:R-:W-:Y:S02]  /*0760*/  LEA R30, P2, R63, R68.reuse, 0x8 ;  /* 0x000000443f1e7211 */ /* 0x080fe400078440ff */
[-C--:B------:R-:W-:Y:S01]  /*0770*/  LEA R32, P0, R65, R68.reuse, 0x8 ;  /* 0x0000004441207211 */ /* 0x080fe200078040ff */
[----:B------:R-:W-:Y:S01]  /*0780*/  IMAD.WIDE.U32 R8, R0, 0x2, R8 ;  /* 0x0000000200087825 */ /* 0x000fe200078e0008 */
[----:B------:R-:W-:Y:S01]  /*0790*/  LEA R34, P5, R67, R68, 0x8 ;  /* 0x0000004443227211 */ /* 0x000fe200078a40ff */
[----:B---3--:R-:W5:Y:S01]  /*07a0*/  LDG.E.U16 R47, desc[UR14][R4.64] ;  /* 0x0000000e042f7981 */ /* 0x008f62000c1e1500 */
[-C--:B------:R-:W-:Y:S01]  /*07b0*/  LEA.HI.X R27, R38, R69.reuse, RZ, 0x1, P4 ;  /* 0x00000045261b7211 */ /* 0x080fe200020f0cff */
[----:B------:R-:W-:Y:S01]  /*07c0*/  IMAD.WIDE.U32 R10, R0, 0x2, R10 ;  /* 0x00000002000a7825 */ /* 0x000fe200078e000a */
[-C--:B------:R-:W-:Y:S01]  /*07d0*/  LEA.HI.X R29, R40, R69.reuse, RZ, 0x1, P3 ;  /* 0x00000045281d7211 */ /* 0x080fe200018f0cff */
[----:B------:R-:W5:Y:S01]  /*07e0*/  LDG.E.U16 R2, desc[UR14][R4.64+0x40] ;  /* 0x0000400e04027981 */ /* 0x000f62000c1e1500 */
[----:B------:R-:W-:-:S02]  /*07f0*/  LEA.HI.X R31, R42, R69, RZ, 0x1, P2 ;  /* 0x000000452a1f7211 */ /* 0x000fc400010f0cff */
[-C--:B------:R-:W-:Y:S01]  /*0800*/  LEA.HI.X R33, R44, R69.reuse, RZ, 0x1, P0 ;  /* 0x000000452c217211 */ /* 0x080fe200000f0cff */
[----:B------:R-:W5:Y:S01]  /*0810*/  LDG.E.U16 R38, desc[UR14][R4.64+0xc0] ;  /* 0x0000c00e04267981 */ /* 0x000f62000c1e1500 */
[----:B------:R-:W-:Y:S01]  /*0820*/  LEA.HI.X R35, R46, R69, RZ, 0x1, P5 ;  /* 0x000000452e237211 */ /* 0x000fe200028f0cff */
[C---:B------:R-:W-:Y:S02]  /*0830*/  IMAD.WIDE.U32 R6, R0.reuse, 0x2, R6 ;  /* 0x0000000200067825 */ /* 0x040fe400078e0006 */
[----:B------:R1:W5:Y:S04]  /*0840*/  LDG.E.U16 R69, desc[UR14][R4.64+0x80] ;  /* 0x0000800e04457981 */ /* 0x000368000c1e1500 */
[----:B------:R-:W5:Y:S04]  /*0850*/  LDG.E.U16 R75, desc[UR14][R8.64] ;  /* 0x0000000e084b7981 */ /* 0x000f68000c1e1500 */
[----:B------:R-:W5:Y:S01]  /*0860*/  LDG.E.U16 R77, desc[UR14][R8.64+0x80] ;  /* 0x0000800e084d7981 */ /* 0x000f62000c1e1500 */
[----:B-1----:R-:W-:-:S03]  /*0870*/  IMAD.WIDE.U32 R4, R0, 0x2, R12 ;  /* 0x0000000200047825 */ /* 0x002fc600078e000c */
[----:B------:R-:W5:Y:S04]  /*0880*/  LDG.E.U16 R44, desc[UR14][R8.64+0x40] ;  /* 0x0000400e082c7981 */ /* 0x000f68000c1e1500 */
[----:B------:R1:W5:Y:S04]  /*0890*/  LDG.E.U16 R46, desc[UR14][R8.64+0xc0] ;  /* 0x0000c00e082e7981 */ /* 0x000368000c1e1500 */
[----:B------:R-:W5:Y:S04]  /*08a0*/  LDG.E.U16 R79, desc[UR14][R10.64] ;  /* 0x0000000e0a4f7981 */ /* 0x000f68000c1e1500 */
[----:B------:R-:W5:Y:S01]  /*08b0*/  LDG.E.U16 R81, desc[UR14][R10.64+0x80] ;  /* 0x0000800e0a517981 */ /* 0x000f62000c1e1500 */
[----:B-1----:R-:W-:-:S03]  /*08c0*/  IMAD.WIDE.U32 R8, R0, 0x2, R16 ;  /* 0x0000000200087825 */ /* 0x002fc600078e0010 */
[----:B------:R-:W5:Y:S04]  /*08d0*/  LDG.E.U16 R48, desc[UR14][R10.64+0x40] ;  /* 0x0000400e0a307981 */ /* 0x000f68000c1e1500 */
[----:B------:R1:W5:Y:S01]  /*08e0*/  LDG.E.U16 R50, desc[UR14][R10.64+0xc0] ;  /* 0x0000c00e0a327981 */ /* 0x000362000c1e1500 */
[----:B------:R-:W-:-:S03]  /*08f0*/  IMAD.WIDE.U32 R12, R0, 0x2, R22 ;  /* 0x00000002000c7825 */ /* 0x000fc600078e0016 */
        /* <DEDUP_REMOVED lines=29> */
[----:B------:R-:W5:Y:S04]  /*0ad0*/  LDG.E.U16 R56, desc[UR14][R6.64+0xc0] ;  /* 0x0000c00e06387981 */ /* 0x000f68000c1e1500 */
[----:B------:R-:W5:Y:S04]  /*0ae0*/  LDG.E.U16 R23, desc[UR14][R4.64] ;  /* 0x0000000e04177981 */ /* 0x000f68000c1e1500 */
[----:B------:R-:W5:Y:S04]  /*0af0*/  LDG.E.U16 R93, desc[UR14][R4.64+0x80] ;  /* 0x0000800e045d7981 */ /* 0x000f68000c1e1500 */
        /* <DEDUP_REMOVED lines=12> */
[----:B------:R-:W-:-:S03]  /*0bc0*/  SHF.R.U32.HI R132, RZ, 0x1, R133 ;  /* 0x00000001ff847819 */ /* 0x000fc60000011685 */
[----:B------:R-:W5:Y:S01]  /*0bd0*/  LDG.E.U16 R33, desc[UR14][R12.64] ;  /* 0x0000000e0c217981 */ /* 0x000f62000c1e1500 */
[----:B--2---:R-:W-:-:S03]  /*0be0*/  R2UR UR13, R70 ;  /* 0x00000000460d72ca */ /* 0x004fc600000e0000 */
[----:B------:R-:W5:Y:S01]  /*0bf0*/  LDG.E.U16 R109, desc[UR14][R12.64+0x80] ;  /* 0x0000800e0c6d7981 */ /* 0x000f62000c1e1500 */
[----:B-1----:R-:W-:-:S03]  /*0c00*/  IMAD.WIDE.U32 R10, R0, 0x2, R34 ;  /* 0x00000002000a7825 */ /* 0x002fc600078e0022 */
[----:B------:R-:W5:Y:S04]  /*0c10*/  LDG.E.U16 R24, desc[UR14][R12.64+0x40] ;  /* 0x0000400e0c187981 */ /* 0x000f68000c1e1500 */
[----:B------:R1:W5:Y:S04]  /*0c20*/  LDG.E.U16 R25, desc[UR14][R12.64+0xc0] ;  /* 0x0000c00e0c197981 */ /* 0x000368000c1e1500 */
[----:B------:R2:W5:Y:S04]  /*0c30*/  LDG.E.U16 R105, desc[UR14][R4.64] ;  /* 0x0000000e04697981 */ /* 0x000568000c1e1500 */
[----:B------:R2:W5:Y:S01]  /*0c40*/  LDG.E.U16 R107, desc[UR14][R4.64+0x80] ;  /* 0x0000800e046b7981 */ /* 0x000562000c1e1500 */
[----:B-1----:R-:W-:-:S03]  /*0c50*/  IMAD R13, R0, 0x2, R36 ;  /* 0x00000002000d7824 */ /* 0x002fc600078e0224 */
[----:B------:R2:W5:Y:S04]  /*0c60*/  LDG.E.U16 R14, desc[UR14][R4.64+0x40] ;  /* 0x0000400e040e7981 */ /* 0x000568000c1e1500 */
[----:B------:R2:W5:Y:S01]  /*0c70*/  LDG.E.U16 R15, desc[UR14][R4.64+0xc0] ;  /* 0x0000c00e040f7981 */ /* 0x000562000c1e1500 */
[----:B------:R-:W-:-:S03]  /*0c80*/  LOP3.LUT R34, R13, R132, RZ, 0x3c, !PT ;  /* 0x000000840d227212 */ /* 0x000fc600078e3cff */
[----:B------:R2:W5:Y:S04]  /*0c90*/  LDG.E.U16 R111, desc[UR14][R8.64] ;  /* 0x0000000e086f7981 */ /* 0x000568000c1e1500 */
[----:B------:R2:W5:Y:S04]  /*0ca0*/  LDG.E.U16 R113, desc[UR14][R8.64+0x80] ;  /* 0x0000800e08717981 */ /* 0x000568000c1e1500 */
[----:B------:R2:W5:Y:S04]  /*0cb0*/  LDG.E.U16 R28, desc[UR14][R8.64+0x40] ;  /* 0x0000400e081c7981 */ /* 0x000568000c1e1500 */
[----:B------:R2:W5:Y:S04]  /*0cc0*/  LDG.E.U16 R29, desc[UR14][R8.64+0xc0] ;  /* 0x0000c00e081d7981 */ /* 0x000568000c1e1500 */
[----:B------:R2:W5:Y:S04]  /*0cd0*/  LDG.E.U16 R5, desc[UR14][R10.64] ;  /* 0x0000000e0a057981 */ /* 0x000568000c1e1500 */
[----:B------:R2:W5:Y:S04]  /*0ce0*/  LDG.E.U16 R115, desc[UR14][R10.64+0x80] ;  /* 0x0000800e0a737981 */ /* 0x000568000c1e1500 */
[----:B------:R2:W5:Y:S04]  /*0cf0*/  LDG.E.U16 R30, desc[UR14][R10.64+0x40] ;  /* 0x0000400e0a1e7981 */ /* 0x000568000c1e1500 */
[----:B------:R2:W5:Y:S01]  /*0d00*/  LDG.E.U16 R31, desc[UR14][R10.64+0xc0] ;  /* 0x0000c00e0a1f7981 */ /* 0x000562000c1e1500 */
[----:B------:R-:W-:Y:S05]  /*0d10*/  @P1 BRA `(.L_x_5) ;  /* 0x0000000000181947 */ /* 0x000fea0003800000 */
[----:B------:R-:W-:Y:S01]  /*0d20*/  ELECT P0, URZ, PT ;  /* 0x0000000000ff782f */ /* 0x000fe20003800000 */
[----:B--2---:R-:W-:Y:S01]  /*0d30*/  IMAD.MOV.U32 R4, RZ, RZ, 0x1 ;  /* 0x00000001ff047424 */ /* 0x004fe200078e00ff */
[----:B------:R-:W-:Y:S01]  /*0d40*/  UMOV UR4, 0x40 ;  /* 0x0000004000047882 */ /* 0x000fe20000000000 */
[----:B------:R-:W-:Y:S01]  /*0d50*/  UVIRTCOUNT.DEALLOC.SMPOOL 0x80 ;  /* 0x000000800000784c */ /* 0x000fe20000000000 */
[----:B------:R-:W-:-:S09]  /*0d60*/  ULEA UR4, UR6, UR4, 0x18 ;  /* 0x0000000406047291 */ /* 0x000fd2000f8ec0ff */
[----:B------:R1:W-:Y:S03]  /*0d70*/  @P0 STS.U8 [UR4], R4 ;  /* 0x00000004ff000988 */ /* 0x0003e60008000004 */
.L_x_5:
[----:B-----5:R3:W-:Y:S01]  /*0d80*/  STS.U16 [R34+UR7+0x10400], R71 ;  /* 0x0104004722007988 */ /* 0x0207e20008000407 */
[----:B------:R-:W-:Y:S01]  /*0d90*/  LOP3.LUT R35, R34, 0x40, RZ, 0x3c, !PT ;  /* 0x0000004022237812 */ /* 0x000fe200078e3cff */
[----:B------:R-:W-:Y:S02]  /*0da0*/  IMAD.SHL.U32 R148, R45, 0x100, RZ ;  /* 0x000001002d947824 */ /* 0x000fe400078e00ff */
[----:B------:R-:W-:Y:S01]  /*0db0*/  STS.U16 [R34+UR7+0x10000], R47 ;  /* 0x0100002f22007988 */ /* 0x000fe20008000407 */
[----:B------:R-:W-:Y:S02]  /*0dc0*/  IMAD.SHL.U32 R150, R43, 0x100, RZ ;  /* 0x000001002b967824 */ /* 0x000fe400078e00ff */
[----:B------:R-:W-:Y:S01]  /*0dd0*/  IMAD.SHL.U32 R152, R41, 0x100, RZ ;  /* 0x0000010029987824 */ /* 0x000fe200078e00ff */
[----:B------:R-:W-:Y:S01]  /*0de0*/  STS.U16 [R34+UR7+0x14000], R69 ;  /* 0x0140004522007988 */ /* 0x000fe20008000407 */
[----:B------:R-:W-:Y:S01]  /*0df0*/  IMAD.SHL.U32 R154, R39, 0x100, RZ ;  /* 0x00000100279a7824 */ /* 0x000fe200078e00ff */
[----:B---3--:R-:W3:Y:S01]  /*0e00*/  LDC.64 R70, c[0x0][0x388] ;  /* 0x0000e200ff467b82 */ /* 0x008ee20000000a00 */
[----:B------:R-:W-:Y:S01]  /*0e10*/  IMAD.SHL.U32 R156, R37, 0x100, RZ ;  /* 0x00000100259c7824 */ /* 0x000fe200078e00ff */
[----:B------:R-:W-:Y:S01]  /*0e20*/  STS.U16 [R34+UR7+0x14400], R73 ;  /* 0x0144004922007988 */ /* 0x000fe20008000407 */
[----:B------:R-:W-:-:S02]  /*0e30*/  IMAD.SHL.U32 R158, R49, 0x100, RZ ;  /* 0x00000100319e7824 */ /* 0x000fc400078e00ff */
[----:B------:R-:W-:Y:S01]  /*0e40*/  IMAD.SHL.U32 R160, R51, 0x100, RZ ;  /* 0x0000010033a07824 */ /* 0x000fe200078e00ff */
[----:B------:R-:W-:Y:S01]  /*0e50*/  STS.U16 [R34+UR7+0x10800], R75 ;  /* 0x0108004b22007988 */ /* 0x000fe20008000407 */
[----:B------:R-:W-:Y:S02]  /*0e60*/  IMAD.SHL.U32 R162, R53, 0x100, RZ ;  /* 0x0000010035a27824 */ /* 0x000fe400078e00ff */
[----:B------:R-:W-:Y:S01]  /*0e70*/  IMAD.SHL.U32 R164, R55, 0x100, RZ ;  /* 0x0000010037a47824 */ /* 0x000fe200078e00ff */
[----:B------:R-:W-:Y:S01]  /*0e80*/  STS.U16 [R34+UR7+0x14800], R77 ;  /* 0x0148004d22007988 */ /* 0x000fe20008000407 */
[----:B------:R-:W-:Y:S02]  /*0e90*/  IMAD.SHL.U32 R166, R57, 0x100, RZ ;  /* 0x0000010039a67824 */ /* 0x000fe400078e00ff */
        /* <DEDUP_REMOVED lines=8> */
[----:B---3--:R-:W-:-:S03]  /*0f20*/  LEA R36, P6, R37, R70, 0x9 ;  /* 0x0000004625247211 */ /* 0x008fc600078c48ff */
[----:B------:R-:W-:Y:S01]  /*0f30*/  STS.U16 [R34+UR7+0x15000], R85 ;  /* 0x0150005522007988 */ /* 0x000fe20008000407 */
[----:B------:R-:W-:Y:S02]  /*0f40*/  LEA R32, P5, R49, R70, 0x9 ;  /* 0x0000004631207211 */ /* 0x000fe400078a48ff */
[-C--:B------:R-:W-:Y:S01]  /*0f50*/  LEA.HI.X R37, R156, R71.reuse, RZ, 0x1, P6 ;  /* 0x000000479c257211 */ /* 0x080fe200030f0cff */
[----:B------:R-:W-:Y:S04]  /*0f60*/  STS.U16 [R34+UR7+0x11400], R17 ;  /* 0x0114001122007988 */ /* 0x000fe80008000407 */
        /* <DEDUP_REMOVED lines=15> */
[----:B------:R3:W-:Y:S04]  /*1060*/  STS.U16 [R34+UR7+0x13400], R33 ;  /* 0x0134002122007988 */ /* 0x0007e80008000407 */
[----:B------:R-:W-:Y:S04]  /*1070*/  STS.U16 [R34+UR7+0x17400], R109 ;  /* 0x0174006d22007988 */ /* 0x000fe80008000407 */
[----:B------:R-:W-:Y:S01]  /*1080*/  STS.U16 [R34+UR7+0x13800], R111 ;  /* 0x0138006f22007988 */ /* 0x000fe20008000407 */
[----:B---3--:R-:W-:-:S03]  /*1090*/  LEA.HI.X R33, R158, R71, RZ, 0x1, P5 ;  /* 0x000000479e217211 */ /* 0x008fc600028f0cff */
[----:B------:R-:W-:Y:S04]  /*10a0*/  STS.U16 [R34+UR7+0x17800], R113 ;  /* 0x0178007122007988 */ /* 0x000fe80008000407 */
[----:B------:R-:W-:Y:S04]  /*10b0*/  STS.U16 [R34+UR7+0x13c00], R5 ;  /* 0x013c000522007988 */ /* 0x000fe80008000407 */
[----:B------:R-:W-:Y:S04]  /*10c0*/  STS.U16 [R34+UR7+0x17c00], R115 ;  /* 0x017c007322007988 */ /* 0x000fe80008000407 */
[----:B------:R3:W-:Y:S04]  /*10d0*/  STS.U16 [R35+UR7+0x10000], R2 ;  /* 0x0100000223007988 */ /* 0x0007e80008000407 */
[----:B------:R4:W-:Y:S04]  /*10e0*/  STS.U16 [R35+UR7+0x10400], R40 ;  /* 0x0104002823007988 */ /* 0x0009e80008000407 */
[----:B------:R1:W-:Y:S01]  /*10f0*/  STS.U16 [R35+UR7+0x14400], R42 ;  /* 0x0144002a23007988 */ /* 0x0003e20008000407 */
[----:B---3--:R-:W-:-:S03]  /*1100*/  IMAD.SHL.U32 R2, R133, 0x8, RZ ;  /* 0x0000000885027824 */ /* 0x008fc600078e00ff */
[----:B------:R3:W-:Y:S01]  /*1110*/  STS.U16 [R35+UR7+0x10800], R44 ;  /* 0x0108002c23007988 */ /* 0x0007e20008000407 */
[----:B----4-:R-:W-:-:S03]  /*1120*/  LEA R40, P2, R41, R70, 0x9 ;  /* 0x0000004629287211 */ /* 0x010fc600078448ff */
[----:B------:R4:W-:Y:S01]  /*1130*/  STS.U16 [R35+UR7+0x14800], R46 ;  /* 0x0148002e23007988 */ /* 0x0009e20008000407 */
[----:B-1----:R-:W-:-:S03]  /*1140*/  LEA R42, P3, R43, R70, 0x9 ;  /* 0x000000462b2a7211 */ /* 0x002fc600078648ff */
[----:B------:R1:W-:Y:S01]  /*1150*/  STS.U16 [R35+UR7+0x14000], R38 ;  /* 0x0140002623007988 */ /* 0x0003e20008000407 */
[-C--:B------:R-:W-:Y:S02]  /*1160*/  LEA.HI.X R41, R152, R71.reuse, RZ, 0x1, P2 ;  /* 0x0000004798297211 */ /* 0x080fe400010f0cff */
[-C--:B---3--:R-:W-:Y:S01]  /*1170*/  LEA R44, P4, R45, R70.reuse, 0x9 ;  /* 0x000000462d2c7211 */ /* 0x088fe200078848ff */
[----:B------:R3:W-:Y:S01]  /*1180*/  STS.U16 [R35+UR7+0x12800], R26 ;  /* 0x0128001a23007988 */ /* 0x0007e20008000407 */
[-C--:B------:R-:W-:Y:S02]  /*1190*/  LEA.HI.X R43, R150, R71.reuse, RZ, 0x1, P3 ;  /* 0x00000047962b7211 */ /* 0x080fe400018f0cff */
[-C--:B----4-:R-:W-:Y:S01]  /*11a0*/  LEA R46, P0, R133, R70.reuse, 0x4 ;  /* 0x00000046852e7211 */ /* 0x090fe200078020ff */
[----:B------:R4:W-:Y:S01]  /*11b0*/  STS.U16 [R35+UR7+0x11400], R16 ;  /* 0x0114001023007988 */ /* 0x0009e20008000407 */
[-C--:B------:R-:W-:Y:S02]  /*11c0*/  LEA.HI.X R45, R148, R71.reuse, RZ, 0x1, P4 ;  /* 0x00000047942d7211 */ /* 0x080fe400020f0cff */
[----:B------:R-:W-:Y:S01]  /*11d0*/  LEA.HI.X R47, R2, R71, RZ, 0x1, P0 ;  /* 0x00000047022f7211 */ /* 0x000fe200000f0cff */
[----:B------:R2:W-:Y:S01]  /*11e0*/  STS.U16 [R35+UR7+0x11800], R18 ;  /* 0x0118001223007988 */ /* 0x0005e20008000407 */
[----:B-1----:R-:W-:-:S02]  /*11f0*/  LEA R38, P0, R39, R70, 0x9 ;  /* 0x0000004627267211 */ /* 0x002fc400078048ff */
[-C--:B---3--:R-:W-:Y:S01]  /*1200*/  LEA R26, P4, R51, R70.reuse, 0x9 ;  /* 0x00000046331a7211 */ /* 0x088fe200078848ff */
[----:B------:R1:W-:Y:S01]  /*1210*/  STS.U16 [R35+UR7+0x11c00], R20 ;  /* 0x011c001423007988 */ /* 0x0003e20008000407 */
[-C--:B--2---:R-:W-:Y:S01]  /*1220*/  LEA R10, P3, R53, R70.reuse, 0x9 ;  /* 0x00000046350a7211 */ /* 0x084fe200078648ff */
[----:B------:R-:W-:Y:S01]  /*1230*/  IMAD.WIDE.U32 R46, R0, 0x2, R46 ;  /* 0x00000002002e7825 */ /* 0x000fe200078e002e */
[----:B------:R-:W-:Y:S01]  /*1240*/  LEA R8, P2, R55, R70, 0x9 ;  /* 0x0000004637087211 */ /* 0x000fe200078448ff */
[----:B------:R2:W-:Y:S01]  /*1250*/  STS.U16 [R35+UR7+0x12000], R22 ;  /* 0x0120001623007988 */ /* 0x0005e20008000407 */
[-C--:B------:R-:W-:Y:S02]  /*1260*/  LEA.HI.X R39, R154, R71.reuse, RZ, 0x1, P0 ;  /* 0x000000479a277211 */ /* 0x080fe400000f0cff */
[-C--:B------:R-:W-:Y:S01]  /*1270*/  LEA.HI.X R27, R160, R71.reuse, RZ, 0x1, P4 ;  /* 0x00000047a01b7211 */ /* 0x080fe200020f0cff */
[----:B------:R-:W-:Y:S01]  /*1280*/  IMAD.WIDE.U32 R36, R0, 0x2, R36 ;  /* 0x0000000200247825 */ /* 0x000fe200078e0024 */
[-C--:B------:R-:W-:Y:S01]  /*1290*/  LEA.HI.X R11, R162, R71.reuse, RZ, 0x1, P3 ;  /* 0x00000047a20b7211 */ /* 0x080fe200018f0cff */
[----:B------:R3:W-:Y:S01]  /*12a0*/  STS.U16 [R35+UR7+0x10c00], R48 ;  /* 0x010c003023007988 */ /* 0x0007e20008000407 */
[----:B------:R-:W-:-:S02]  /*12b0*/  LEA.HI.X R9, R164, R71, RZ, 0x1, P2 ;  /* 0x00000047a4097211 */ /* 0x000fc400010f0cff */
[-C--:B------:R-:W-:Y:S01]  /*12c0*/  LEA R12, P0, R57, R70.reuse, 0x9 ;  /* 0x00000046390c7211 */ /* 0x080fe200078048ff */
[C---:B------:R-:W-:Y:S01]  /*12d0*/  IMAD.WIDE.U32 R32, R0.reuse, 0x2, R32 ;  /* 0x0000000200207825 */ /* 0x040fe200078e0020 */
[-C--:B----4-:R-:W-:Y:S01]  /*12e0*/  LEA R16, P6, R59, R70.reuse, 0x9 ;  /* 0x000000463b107211 */ /* 0x090fe200078c48ff */
[----:B------:R4:W-:Y:S01]  /*12f0*/  STS.U16 [R35+UR7+0x14c00], R50 ;  /* 0x014c003223007988 */ /* 0x0009e20008000407 */
[-C--:B------:R-:W-:Y:S02]  /*1300*/  LEA R18, P5, R61, R70.reuse, 0x9 ;  /* 0x000000463d127211 */ /* 0x080fe400078a48ff */
[-C--:B-1----:R-:W-:Y:S01]  /*1310*/  LEA R20, P4, R63, R70.reuse, 0x9 ;  /* 0x000000463f147211 */ /* 0x082fe200078848ff */
[----:B------:R-:W-:Y:S01]  /*1320*/  IMAD.WIDE.U32 R44, R0, 0x2, R44 ;  /* 0x00000002002c7825 */ /* 0x000fe200078e002c */
[-C--:B--2---:R-:W-:Y:S01]  /*1330*/  LEA R22, P3, R65, R70.reuse, 0x9 ;  /* 0x0000004641167211 */ /* 0x084fe200078648ff */
[----:B------:R1:W-:Y:S01]  /*1340*/  STS.U16 [R35+UR7+0x11000], R52 ;  /* 0x0110003423007988 */ /* 0x0003e20008000407 */
[----:B------:R-:W-:-:S02]  /*1350*/  LEA R4, P2, R67, R70, 0x9 ;  /* 0x0000004643047211 */ /* 0x000fc400078448ff */
[-C--:B------:R-:W-:Y:S01]  /*1360*/  LEA.HI.X R13, R166, R71.reuse, RZ, 0x1, P0 ;  /* 0x00000047a60d7211 */ /* 0x080fe200000f0cff */
[----:B------:R-:W-:Y:S01]  /*1370*/  IMAD.WIDE.U32 R42, R0, 0x2, R42 ;  /* 0x00000002002a7825 */ /* 0x000fe200078e002a */
[-C--:B------:R-:W-:Y:S01]  /*1380*/  LEA.HI.X R17, R168, R71.reuse, RZ, 0x1, P6 ;  /* 0x00000047a8117211 */ /* 0x080fe200030f0cff */
[----:B------:R2:W-:Y:S01]  /*1390*/  STS.U16 [R35+UR7+0x15000], R54 ;  /* 0x0150003623007988 */ /* 0x0005e20008000407 */
[-C--:B------:R-:W-:Y:S02]  /*13a0*/  LEA.HI.X R19, R170, R71.reuse, RZ, 0x1, P5 ;  /* 0x00000047aa137211 */ /* 0x080fe400028f0cff */
[-C--:B------:R-:W-:Y:S01]  /*13b0*/  LEA.HI.X R21, R172, R71.reuse, RZ, 0x1, P4 ;  /* 0x00000047ac157211 */ /* 0x080fe200020f0cff */
[----:B------:R-:W-:Y:S01]  /*13c0*/  IMAD.WIDE.U32 R40, R0, 0x2, R40 ;  /* 0x0000000200287825 */ /* 0x000fe200078e0028 */
[-C--:B------:R-:W-:Y:S01]  /*13d0*/  LEA.HI.X R23, R174, R71.reuse, RZ, 0x1, P3 ;  /* 0x00000047ae177211 */ /* 0x080fe200018f0cff */
[----:B------:R0:W-:Y:S01]  /*13e0*/  STS.U16 [R35+UR7+0x15400], R56 ;  /* 0x0154003823007988 */ /* 0x0001e20008000407 */
[----:B------:R-:W-:Y:S01]  /*13f0*/  LEA.HI.X R5, R176, R71, RZ, 0x1, P2 ;  /* 0x00000047b0057211 */ /* 0x000fe200010f0cff */
[----:B------:R-:W-:-:S02]  /*1400*/  IMAD.WIDE.U32 R38, R0, 0x2, R38 ;  /* 0x0000000200267825 */ /* 0x000fc400078e0026 */
[----:B------:R0:W-:Y:S02]  /*1410*/  STS.U16 [R35+UR7+0x15800], R58 ;  /* 0x0158003a23007988 */ /* 0x0001e40008000407 */
[C---:B------:R-:W-:Y:S02]  /*1420*/  IMAD.WIDE.U32 R26, R0.reuse, 0x2, R26 ;  /* 0x00000002001a7825 */ /* 0x040fe400078e001a */
[----:B------:R0:W-:Y:S02]  /*1430*/  STS.U16 [R35+UR7+0x15c00], R60 ;  /* 0x015c003c23007988 */ /* 0x0001e40008000407 */
[C---:B------:R-:W-:Y:S02]  /*1440*/  IMAD.WIDE.U32 R10, R0.reuse, 0x2, R10 ;  /* 0x00000002000a7825 */ /* 0x040fe400078e000a */
[----:B------:R0:W-:Y:S02]  /*1450*/  STS.U16 [R35+UR7+0x16000], R62 ;  /* 0x0160003e23007988 */ /* 0x0001e40008000407 */
[----:B------:R-:W-:-:S02]  /*1460*/  IMAD.WIDE.U32 R8, R0, 0x2, R8 ;  /* 0x0000000200087825 */ /* 0x000fc400078e0008 */
[----:B------:R0:W-:Y:S02]  /*1470*/  STS.U16 [R35+UR7+0x12400], R64 ;  /* 0x0124004023007988 */ /* 0x0001e40008000407 */
[C---:B------:R-:W-:Y:S02]  /*1480*/  IMAD.WIDE.U32 R4, R0.reuse, 0x2, R4 ;  /* 0x0000000200047825 */ /* 0x040fe400078e0004 */
[----:B------:R0:W-:Y:S02]  /*1490*/  STS.U16 [R35+UR7+0x16400], R66 ;  /* 0x0164004223007988 */ /* 0x0001e40008000407 */
[C---:B------:R-:W-:Y:S02]  /*14a0*/  IMAD.WIDE.U32 R12, R0.reuse, 0x2, R12 ;  /* 0x00000002000c7825 */ /* 0x040fe400078e000c */
[----:B------:R0:W-:Y:S02]  /*14b0*/  STS.U16 [R35+UR7+0x16800], R68 ;  /* 0x0168004423007988 */ /* 0x0001e40008000407 */
[----:B------:R-:W-:-:S02]  /*14c0*/  IMAD.WIDE.U32 R16, R0, 0x2, R16 ;  /* 0x0000000200107825 */ /* 0x000fc400078e0010 */
[----:B------:R-:W2:Y:S02]  /*14d0*/  LDG.E.U16 R49, desc[UR14][R46.64] ;  /* 0x0000000e2e317981 */ /* 0x000ea4000c1e1500 */
[C---:B------:R-:W-:Y:S02]  /*14e0*/  IMAD.WIDE.U32 R18, R0.reuse, 0x2, R18 ;  /* 0x0000000200127825 */ /* 0x040fe400078e0012 */
[----:B------:R-:W2:Y:S02]  /*14f0*/  LDG.E.U16 R51, desc[UR14][R46.64+0x80] ;  /* 0x0000800e2e337981 */ /* 0x000ea4000c1e1500 */
[C---:B------:R-:W-:Y:S02]  /*1500*/  IMAD.WIDE.U32 R20, R0.reuse, 0x2, R20 ;  /* 0x0000000200147825 */ /* 0x040fe400078e0014 */
[----:B------:R-:W2:Y:S02]  /*1510*/  LDG.E.U16 R53, desc[UR14][R46.64+0x100] ;  /* 0x0001000e2e357981 */ /* 0x000ea4000c1e1500 */
[----:B------:R-:W-:-:S02]  /*1520*/  IMAD.WIDE.U32 R22, R0, 0x2, R22 ;  /* 0x0000000200167825 */ /* 0x000fc400078e0016 */
[----:B------:R-:W2:Y:S04]  /*1530*/  LDG.E.U16 R55, desc[UR14][R46.64+0x180] ;  /* 0x0001800e2e377981 */ /* 0x000ea8000c1e1500 */
[----:B---3--:R-:W3:Y:S04]  /*1540*/  LDG.E.U16 R48, desc[UR14][R46.64+0x40] ;  /* 0x0000400e2e307981 */ /* 0x008ee8000c1e1500 */
[----:B----4-:R-:W4:Y:S04]  /*1550*/  LDG.E.U16 R50, desc[UR14][R46.64+0xc0] ;  /* 0x0000c00e2e327981 */ /* 0x010f28000c1e1500 */
[----:B-1----:R-:W3:Y:S04]  /*1560*/  LDG.E.U16 R52, desc[UR14][R46.64+0x140] ;  /* 0x0001400e2e347981 */ /* 0x002ee8000c1e1500 */
[----:B--2---:R-:W2:Y:S04]  /*1570*/  LDG.E.U16 R54, desc[UR14][R46.64+0x1c0] ;  /* 0x0001c00e2e367981 */ /* 0x004ea8000c1e1500 */
[----:B------:R-:W2:Y:S04]  /*1580*/  LDG.E.U16 R57, desc[UR14][R44.64] ;  /* 0x0000000e2c397981 */ /* 0x000ea8000c1e1500 */
        /* <DEDUP_REMOVED lines=11> */
[----:B0-----:R-:W2:Y:S04]  /*1640*/  LDG.E.U16 R56, desc[UR14][R44.64+0x40] ;  /* 0x0000400e2c387981 */ /* 0x001ea8000c1e1500 */
        /* <DEDUP_REMOVED lines=53> */
[----:B------:R-:W3:Y:S04]  /*19a0*/  LDG.E.U16 R36, desc[UR14][R10.64+0x140] ;  /* 0x0001400e0a247981 */ /* 0x000ee8000c1e1500 */
        /* <DEDUP_REMOVED lines=8> */
[----:B------:R-:W4:Y:S04]  /*1a30*/  LDG.E.U16 R135, desc[UR14][R12.64+0x100] ;  /* 0x0001000e0c877981 */ /* 0x000f28000c1e1500 */
        /* <DEDUP_REMOVED lines=43> */
[----:B------:R0:W4:Y:S01]  /*1cf0*/  LDG.E.U16 R180, desc[UR14][R4.64+0x1c0] ;  /* 0x0001c00e04b47981 */ /* 0x000122000c1e1500 */
[----:B------:R-:W-:Y:S01]  /*1d00*/  LOP3.LUT P2, RZ, R3, 0xff, RZ, 0xc0, !PT ;  /* 0x000000ff03ff7812 */ /* 0x000fe2000784c0ff */
[----:B------:R-:W-:-:S12]  /*1d10*/  UMOV UR4, 0x1 ;  /* 0x0000000100047882 */ /* 0x000fd80000000000 */
[----:B------:R-:W-:-:S05]  /*1d20*/  VOTEU.ALL UP0, P2 ;  /* 0x0000000000ff7886 */ /* 0x000fca0001000000 */
[----:B------:R-:W-:-:S04]  /*1d30*/  @!UP0 UIADD3 UR4, UPT, UPT, -UR4, 0x100000, URZ ;  /* 0x0010000004048890 */ /* 0x000fc8000fffe1ff */
[----:B------:R-:W-:Y:S02]  /*1d40*/  @!UP0 USHF.L.U32 UR5, UR4, 0xb, URZ ;  /* 0x0000000b04058899 */ /* 0x000fe400080006ff */
[----:B------:R-:W-:Y:S01]  /*1d50*/  @!UP0 USHF.L.U32 UR4, UR4, 0x1, URZ ;  /* 0x0000000104048899 */ /* 0x000fe200080006ff */
[----:B0-----:R-:W-:Y:S01]  /*1d60*/  SHF.R.U32.HI R4, RZ, 0x5, R3 ;  /* 0x00000005ff047819 */ /* 0x001fe20000011603 */
[----:B------:R-:W-:Y:S01]  /*1d70*/  VOTEU.ALL UP1, P2 ;  /* 0x0000000000ff7886 */ /* 0x000fe20001020000 */
[----:B------:R0:W-:Y:S02]  /*1d80*/  STS.U16 [R35+UR7+0x12c00], R6 ;  /* 0x012c000623007988 */ /* 0x0001e40008000407 */
[----:B------:R-:W-:Y:S02]  /*1d90*/  R2UR UR12, R4 ;  /* 0x00000000040c72ca */ /* 0x000fe400000e0000 */
[----:B------:R0:W-:Y:S04]  /*1da0*/  STS.U16 [R35+UR7+0x16c00], R7 ;  /* 0x016c000723007988 */ /* 0x0001e80008000407 */
        /* <DEDUP_REMOVED lines=8> */
[----:B------:R0:W-:Y:S04]  /*1e30*/  STS.U16 [R34+UR7], R49 ;  /* 0x0000003122007988 */ /* 0x0001e80008000407 */
[----:B------:R0:W-:Y:S04]  /*1e40*/  STS.U16 [R34+UR7+0x4000], R51 ;  /* 0x0040003322007988 */ /* 0x0001e80008000407 */
[----:B------:R0:W-:Y:S04]  /*1e50*/  STS.U16 [R34+UR7+0x8000], R53 ;  /* 0x0080003522007988 */ /* 0x0001e80008000407 */
[----:B------:R0:W-:Y:S04]  /*1e60*/  STS.U16 [R34+UR7+0xc000], R55 ;  /* 0x00c0003722007988 */ /* 0x0001e80008000407 */
[----:B--2---:R0:W-:Y:S04]  /*1e70*/  STS.U16 [R34+UR7+0x400], R57 ;  /* 0x0004003922007988 */ /* 0x0041e80008000407 */
        /* <DEDUP_REMOVED lines=8> */
[----:B---3--:R0:W-:Y:S04]  /*1f00*/  STS.U16 [R34+UR7+0xfc00], R177 ;  /* 0x00fc00b122007988 */ /* 0x0081e80008000407 */
        /* <DEDUP_REMOVED lines=29> */
[----:B----4-:R0:W-:Y:S04]  /*20e0*/  STS.U16 [R34+UR7+0xa800], R135 ;  /* 0x00a8008722007988 */ /* 0x0101e80008000407 */
        /* <DEDUP_REMOVED lines=83> */
[----:B------:R0:W-:Y:S01]  /*2620*/  STS.U16 [R35+UR7+0xfc00], R180 ;  /* 0x00fc00b423007988 */ /* 0x0001e20008000407 */
[----:B------:R1:W-:Y:S06]  /*2630*/  MEMBAR.ALL.CTA ;  /* 0x0000000000007992 */ /* 0x0003ec0000008000 */
[----:B-1----:R-:W-:Y:S04]  /*2640*/  FENCE.VIEW.ASYNC.S ;  /* 0x00000000000073c6 */ /* 0x002fe80000000000 */
[----:B------:R-:W1:Y:S02]  /*2650*/  FENCE.VIEW.ASYNC.S ;  /* 0x00000000000073c6 */ /* 0x000e640000000000 */
[----:B-1----:R0:W1:Y:S01]  /*2660*/  @!UP1 SYNCS.EXCH.64 URZ, [UR7+0x18000], UR4 ;  /* 0x0180000407ff95b2 */ /* 0x0020620008000100 */
[----:B------:R-:W-:Y:S01]  /*2670*/  UISETP.NE.U32.AND UP0, UPT, UR12, URZ, UPT ;  /* 0x000000ff0c00728c */ /* 0x000fe2000bf05070 */
[----:B------:R-:W-:Y:S01]  /*2680*/  LOP3.LUT R4, R3, 0xff, RZ, 0xc0, !PT ;  /* 0x000000ff03047812 */ /* 0x000fe200078ec0ff */
[----:B-1----:R-:W-:Y:S07]  /*2690*/  BAR.SYNC.DEFER_BLOCKING 0x0 ;  /* 0x0000000000007b1d */ /* 0x002fee0000010000 */
[----:B0-----:R-:W-:Y:S05]  /*26a0*/  BRA.U UP0, `(.L_x_6) ;  /* 0x0000000100cc7547 */ /* 0x001fea000b800000 */
[----:B------:R-:W-:Y:S02]  /*26b0*/  USHF.R.U32.HI UR10, URZ, 0x4, UR7 ;  /* 0x00000004ff0a7899 */ /* 0x000fe40008011607 */
[----:B------:R-:W-:Y:S02]  /*26c0*/  UIADD3 UR8, UPT, UPT, UR7, 0x10000, URZ ;  /* 0x0001000007087890 */ /* 0x000fe4000fffe0ff */
[----:B------:R-:W-:Y:S02]  /*26d0*/  USGXT.U32 UR10, UR10, 0xe ;  /* 0x0000000e0a0a789a */ /* 0x000fe40008000000 */
[----:B------:R-:W-:Y:S02]  /*26e0*/  USHF.R.U32.HI UR8, URZ, 0x4, UR8 ;  /* 0x00000004ff087899 */ /* 0x000fe40008011608 */
[----:B------:R-:W-:Y:S02]  /*26f0*/  UIADD3 UR40, UP0, UPT, UR10, 0x4000080, URZ ;  /* 0x040000800a287890 */ /* 0x000fe4000ff1e0ff */
[----:B------:R-:W-:Y:S01]  /*2700*/  USGXT.U32 UR8, UR8, 0xe ;  /* 0x0000000e0808789a */ /* 0x000fe20008000000 */
[----:B------:R-:W-:Y:S01]  /*2710*/  UMOV UR5, URZ ;  /* 0x000000ff00057c82 */ /* 0x000fe20008000000 */
[----:B------:R-:W-:Y:S01]  /*2720*/  UMOV UR4, URZ ;  /* 0x000000ff00047c82 */ /* 0x000fe20008000000 */
[----:B------:R-:W-:-:S02]  /*2730*/  UIADD3.X UR41, UPT, UPT, UR5, 0x40004040, URZ, UP0, !UPT ;  /* 0x4000404005297890 */ /* 0x000fc400087fe4ff */
[----:B------:R-:W-:Y:S02]  /*2740*/  UIADD3 UR38, UP0, UPT, UR8, 0x2, URZ ;  /* 0x0000000208267890 */ /* 0x000fe4000ff1e0ff */
[----:B------:R-:W-:Y:S02]  /*2750*/  ULOP3.LUT UR10, UR10, 0x4000000, URZ, 0xfc, !UPT ;  /* 0x040000000a0a7892 */ /* 0x000fe4000f8efcff */
[----:B------:R-:W-:Y:S02]  /*2760*/  UIADD3.X UR39, UPT, UPT, UR4, 0x40004040, URZ, UP0, !UPT ;  /* 0x4000404004277890 */ /* 0x000fe400087fe4ff */
[----:B------:R-:W-:Y:S02]  /*2770*/  UIADD3.64 UR16, UPT, UPT, UR40, 0x80, URZ ;  /* 0x0000008028107897 */ /* 0x000fe4000fffe0ff */
[----:B------:R-:W-:Y:S02]  /*2780*/  UIADD3.64 UR4, UPT, UPT, UR38, 0x2, URZ ;  /* 0x0000000226047897 */ /* 0x000fe4000fffe0ff */
[----:B------:R-:W-:-:S02]  /*2790*/  UIADD3.64 UR20, UPT, UPT, UR40, 0x100, URZ ;  /* 0x0000010028147897 */ /* 0x000fc4000fffe0ff */
[----:B------:R-:W-:Y:S02]  /*27a0*/  UIADD3.64 UR18, UPT, UPT, UR38, 0x4, URZ ;  /* 0x0000000426127897 */ /* 0x000fe4000fffe0ff */
[----:B------:R-:W-:Y:S02]  /*27b0*/  UIADD3.64 UR24, UPT, UPT, UR40, 0x180, URZ ;  /* 0x0000018028187897 */ /* 0x000fe4000fffe0ff */
[----:B------:R-:W-:Y:S02]  /*27c0*/  UIADD3.64 UR22, UPT, UPT, UR38, 0x3fe, URZ ;  /* 0x000003fe26167897 */ /* 0x000fe4000fffe0ff */
[----:B------:R-:W-:Y:S02]  /*27d0*/  UIADD3.64 UR28, UPT, UPT, UR40, 0x200, URZ ;  /* 0x00000200281c7897 */ /* 0x000fe4000fffe0ff */
[----:B------:R-:W-:Y:S02]  /*27e0*/  UIADD3.64 UR26, UPT, UPT, UR38, 0x400, URZ ;  /* 0x00000400261a7897 */ /* 0x000fe4000fffe0ff */
[----:B------:R-:W-:-:S02]  /*27f0*/  UIADD3.64 UR32, UPT, UPT, UR40, 0x280, URZ ;  /* 0x0000028028207897 */ /* 0x000fc4000fffe0ff */
[----:B------:R-:W-:Y:S01]  /*2800*/  UIADD3.64 UR30, UPT, UPT, UR38, 0x402, URZ ;  /* 0x00000402261e7897 */ /* 0x000fe2000fffe0ff */
[----:B------:R-:W-:Y:S01]  /*2810*/  UMOV UR42, 0x0 ;  /* 0x00000000002a7882 */ /* 0x000fe20000000000 */
[----:B------:R-:W-:Y:S01]  /*2820*/  UMOV UR43, 0x8410010 ;  /* 0x08410010002b7882 */ /* 0x000fe20000000000 */
[----:B------:R-:W-:Y:S01]  /*2830*/  UIADD3.64 UR36, UPT, UPT, UR40, 0x300, URZ ;  /* 0x0000030028247897 */ /* 0x000fe2000fffe0ff */
[----:B------:R-:W-:Y:S01]  /*2840*/  UMOV UR9, 0x40004040 ;  /* 0x4000404000097882 */ /* 0x000fe20000000000 */
[----:B------:R-:W-:Y:S01]  /*2850*/  UIADD3.64 UR34, UPT, UPT, UR38, 0x404, URZ ;  /* 0x0000040426227897 */ /* 0x000fe2000fffe0ff */
[----:B------:R-:W-:Y:S01]  /*2860*/  UMOV UR11, 0x40004040 ;  /* 0x40004040000b7882 */ /* 0x000fe20000000000 */
[----:B------:R-:W-:Y:S01]  /*2870*/  UMOV UR44, 0x0 ;  /* 0x00000000002c7882 */ /* 0x000fe20000000000 */
[----:B------:R-:W-:Y:S01]  /*2880*/  UMOV UR45, 0x8410010 ;  /* 0x08410010002d7882 */ /* 0x000fe20000000000 */
[----:B------:R-:W-:Y:S01]  /*2890*/  UMOV UR46, 0x0 ;  /* 0x00000000002e7882 */ /* 0x000fe20000000000 */
[----:B------:R-:W-:Y:S01]  /*28a0*/  UMOV UR47, 0x8410010 ;  /* 0x08410010002f7882 */ /* 0x000fe20000000000 */
[----:B------:R0:W-:Y:S01]  /*28b0*/  UTCHMMA gdesc[UR8], gdesc[UR10], tmem[UR13], tmem[UR42], idesc[UR43], !UPT ;  /* 0x00ff2a0a080075ea */ /* 0x0001e2000f80000d */
[----:B------:R-:W-:Y:S01]  /*28c0*/  UMOV UR48, 0x0 ;  /* 0x0000000000307882 */ /* 0x000fe20000000000 */
[----:B------:R-:W-:Y:S01]  /*28d0*/  UMOV UR49, 0x8410010 ;  /* 0x0841001000317882 */ /* 0x000fe20000000000 */
[----:B------:R0:W-:Y:S01]  /*28e0*/  UTCHMMA gdesc[UR38], gdesc[UR40], tmem[UR13], tmem[UR44], idesc[UR45], UPT ;  /* 0x00ff2c28260075ea */ /* 0x0001e2000b80000d */
        /* <DEDUP_REMOVED lines=12> */
[----:B------:R0:W-:Y:S01]  /*29b0*/  UTCHMMA gdesc[UR30], gdesc[UR32], tmem[UR13], tmem[UR54], idesc[UR55], UPT ;  /* 0x00ff36201e0075ea */ /* 0x0001e2000b80000d */
[----:B------:R0:W-:Y:S01]  /*29c0*/  UTCHMMA gdesc[UR34], gdesc[UR36], tmem[UR13], tmem[UR56], idesc[UR57], UPT ;  /* 0x00ff3824220075ea */ /* 0x0001e2000b80000d */
[----:B------:R-:W-:Y:S01]  /*29d0*/  NOP ;  /* 0x0000000000007918 */ /* 0x000fe20000000000 */
.L_x_6:
[----:B------:R-:W-:Y:S01]  /*29e0*/  ELECT P0, URZ, PT ;  /* 0x0000000000ff782f */ /* 0x000fe20003800000 */
[C---:B------:R-:W-:Y:S01]  /*29f0*/  IMAD.SHL.U32 R135, R3.reuse, 0x10, RZ ;  /* 0x0000001003877824 */ /* 0x040fe200078e00ff */
[----:B0-----:R-:W-:Y:S01]  /*2a00*/  UIADD3 UR4, UPT, UPT, UR7, 0x18000, URZ ;  /* 0x0001800007047890 */ /* 0x001fe2000fffe0ff */
[----:B------:R-:W-:Y:S01]  /*2a10*/  LOP3.LUT R134, R3, 0x7, RZ, 0xc0, !PT ;  /* 0x0000000703867812 */ /* 0x000fe200078ec0ff */
[----:B------:R-:W-:Y:S01]  /*2a20*/  UMOV UR5, URZ ;  /* 0x000000ff00057c82 */ /* 0x000fe20008000000 */
[----:B------:R-:W-:-:S13]  /*2a30*/  ISETP.LT.U32.AND P0, PT, R4, 0x20, P0 ;  /* 0x000000200400780c */ /* 0x000fda0000701070 */
[----:B------:R-:W-:Y:S01]  /*2a40*/  VOTEU.ANY UP0, P0 ;  /* 0x0000000000ff7886 */ /* 0x000fe20000000100 */
[----:B------:R-:W-:-:S04]  /*2a50*/  VOTEU.ANY UP1, P0 ;  /* 0x0000000000ff7886 */ /* 0x000fc80000020100 */
[----:B------:R-:W-:Y:S01]  /*2a60*/  @UP0 UMOV UR8, UR4 ;  /* 0x0000000400080c82 */ /* 0x000fe20008000000 */
[----:B------:R-:W-:Y:S01]  /*2a70*/  USHF.L.U32 UR4, UR12, 0x15, URZ ;  /* 0x000000150c047899 */ /* 0x000fe200080006ff */
[----:B------:R0:W-:Y:S01]  /*2a80*/  @UP1 UTCBAR [UR8], URZ ;  /* 0x000000ff080013e9 */ /* 0x0001e200080000ff */
[----:B------:R-:W-:Y:S01]  /*2a90*/  BAR.SYNC.DEFER_BLOCKING 0x0 ;  /* 0x0000000000007b1d */ /* 0x000fe20000010000 */
[----:B------:R-:W-:Y:S02]  /*2aa0*/  USHF.L.U32 UR5, UR12, 0x5, URZ ;  /* 0x000000050c057899 */ /* 0x000fe400080006ff */
[----:B------:R-:W-:Y:S02]  /*2ab0*/  ULOP3.LUT UR4, UR4, 0x600000, URZ, 0xc0, !UPT ;  /* 0x0060000004047892 */ /* 0x000fe4000f8ec0ff */
[----:B------:R-:W-:-:S04]  /*2ac0*/  ULOP3.LUT UR5, UR5, 0x80, URZ, 0xc0, !UPT ;  /* 0x0000008005057892 */ /* 0x000fc8000f8ec0ff */
[----:B------:R-:W-:Y:S01]  /*2ad0*/  UIADD3 UR4, UPT, UPT, UR5, UR4, UR13 ;  /* 0x0000000405047290 */ /* 0x000fe2000fffe00d */
[----:B------:R-:W1:Y:S02]  /*2ae0*/  SYNCS.PHASECHK.TRANS64.TRYWAIT P0, [UR7+0x18000], RZ ;  /* 0x018000ffff0075a7 */ /* 0x000e640008001107 */
[----:B01----:R-:W-:Y:S09]  /*2af0*/  @!P0 BRA `(.L_x_7) ;  /* 0x0000001400608947 */ /* 0x003ff20003800000 */
.L_x_11:
[----:B------:R-:W-:Y:S01]  /*2b00*/  BAR.SYNC.DEFER_BLOCKING 0x0 ;  /* 0x0000000000007b1d */ /* 0x000fe20000010000 */
[----:B------:R-:W-:Y:S01]  /*2b10*/  LOP3.LUT R135, R135, 0xff0, RZ, 0xc0, !PT ;  /* 0x00000ff087877812 */ /* 0x000fe200078ec0ff */
[----:B------:R-:W-:Y:S02]  /*2b20*/  IMAD R136, R133, 0x8, R134 ;  /* 0x0000000885887824 */ /* 0x000fe400078e0286 */
[C---:B------:R-:W-:Y:S02]  /*2b30*/  IMAD.SHL.U32 R133, R3.reuse, 0x100, RZ ;  /* 0x0000010003857824 */ /* 0x040fe400078e00ff */
[----:B------:R-:W-:Y:S01]  /*2b40*/  IMAD R149, R134, 0x1000, R135 ;  /* 0x0000100086957824 */ /* 0x000fe200078e0287 */
[----:B------:R-:W0:Y:S01]  /*2b50*/  LDCU.64 UR32, c[0x0][0x390] ;  /* 0x00007200ff2077ac */ /* 0x000e220008000a00 */
[----:B------:R-:W1:Y:S01]  /*2b60*/  LDTM.x128 R4, tmem[UR4] ;  /* 0x00000004000479ee */ /* 0x000e6200083c0000 */
[----:B------:R-:W-:Y:S01]  /*2b70*/  IMAD.SHL.U32 R3, R3, 0x8, RZ ;  /* 0x0000000803037824 */ /* 0x000fe200078e00ff */
[----:B------:R-:W-:Y:S01]  /*2b80*/  LOP3.LUT R133, R133, 0x800, RZ, 0xc0, !PT ;  /* 0x0000080085857812 */ /* 0x000fe200078ec0ff */
[----:B------:R-:W2:Y:S01]  /*2b90*/  LDCU.64 UR16, c[0x0][0x390] ;  /* 0x00007200ff1077ac */ /* 0x000ea20008000a00 */
[C---:B------:R-:W-:Y:S01]  /*2ba0*/  LOP3.LUT R151, R149.reuse, 0x10, RZ, 0x3c, !PT ;  /* 0x0000001095977812 */ /* 0x040fe200078e3cff */
[----:B------:R-:W-:Y:S01]  /*2bb0*/  IMAD.SHL.U32 R2, R2, 0x4, RZ ;  /* 0x0000000402027824 */ /* 0x000fe200078e00ff */
[C---:B------:R-:W-:Y:S01]  /*2bc0*/  LOP3.LUT R153, R149.reuse, 0x20, RZ, 0x3c, !PT ;  /* 0x0000002095997812 */ /* 0x040fe200078e3cff */
[----:B------:R-:W3:Y:S01]  /*2bd0*/  LDCU.64 UR22, c[0x0][0x390] ;  /* 0x00007200ff1677ac */ /* 0x000ee20008000a00 */
[----:B------:R-:W-:-:S02]  /*2be0*/  LOP3.LUT R155, R149, 0x30, RZ, 0x3c, !PT ;  /* 0x00000030959b7812 */ /* 0x000fc400078e3cff */
[C---:B------:R-:W-:Y:S01]  /*2bf0*/  LOP3.LUT R157, R149.reuse, 0x40, RZ, 0x3c, !PT ;  /* 0x00000040959d7812 */ /* 0x040fe200078e3cff */
[----:B------:R-:W4:Y:S01]  /*2c00*/  LDCU.64 UR30, c[0x0][0x390] ;  /* 0x00007200ff1e77ac */ /* 0x000f220008000a00 */
[C---:B------:R-:W-:Y:S02]  /*2c10*/  LOP3.LUT R159, R149.reuse, 0x50, RZ, 0x3c, !PT ;  /* 0x00000050959f7812 */ /* 0x040fe400078e3cff */
[C---:B------:R-:W-:Y:S01]  /*2c20*/  LOP3.LUT R161, R149.reuse, 0x60, RZ, 0x3c, !PT ;  /* 0x0000006095a17812 */ /* 0x040fe200078e3cff */
[----:B------:R-:W5:Y:S01]  /*2c30*/  LDCU.64 UR4, c[0x0][0x390] ;  /* 0x00007200ff0477ac */ /* 0x000f620008000a00 */
[----:B------:R-:W1:Y:S01]  /*2c40*/  @!P2 SYNCS.CCTL.IV [UR7+0x18000] ;  /* 0x01800000ff00a9b1 */ /* 0x000e620008000007 */
[----:B------:R-:W-:Y:S01]  /*2c50*/  NOP ;  /* 0x0000000000007918 */ /* 0x000fe20000000000 */
[----:B------:R-:W-:Y:S01]  /*2c60*/  LOP3.LUT R163, R149, 0x70, RZ, 0x3c, !PT ;  /* 0x0000007095a37812 */ /* 0x000fe200078e3cff */
[----:B------:R-:W0:Y:S01]  /*2c70*/  LDCU.64 UR24, c[0x0][0x390] ;  /* 0x00007200ff1877ac */ /* 0x000e220008000a00 */
[----:B------:R-:W-:Y:S01]  /*2c80*/  LOP3.LUT R134, R3, 0x80, RZ, 0xc0, !PT ;  /* 0x0000008003867812 */ /* 0x000fe200078ec0ff */
[----:B------:R-:W-:Y:S01]  /*2c90*/  IMAD.SHL.U32 R3, R136, 0x10, RZ ;  /* 0x0000001088037824 */ /* 0x000fe200078e00ff */
[----:B------:R-:W0:Y:S01]  /*2ca0*/  LDCU.64 UR8, c[0x0][0x390] ;  /* 0x00007200ff0877ac */ /* 0x000e220008000a00 */
[----:B-1----:R-:W-:Y:S01]  /*2cb0*/  STS.128 [R149+UR7], R4 ;  /* 0x0000000495007988 */ /* 0x002fe20008000c07 */
[----:B------:R-:W-:-:S02]  /*2cc0*/  IADD3 R134, PT, PT, R134, UR7, R133 ;  /* 0x0000000786867c10 */ /* 0x000fc4000fffe085 */
[----:B------:R-:W-:Y:S01]  /*2cd0*/  LOP3.LUT R3, R3, R132, RZ, 0x3c, !PT ;  /* 0x0000008403037212 */ /* 0x000fe200078e3cff */
[----:B------:R-:W-:Y:S01]  /*2ce0*/  STS.128 [R151+UR7], R8 ;  /* 0x0000000897007988 */ /* 0x000fe20008000c07 */
[----:B------:R-:W1:Y:S03]  /*2cf0*/  LDCU.64 UR10, c[0x0][0x390] ;  /* 0x00007200ff0a77ac */ /* 0x000e660008000a00 */
[----:B------:R-:W-:Y:S01]  /*2d00*/  STS.128 [R153+UR7], R12 ;  /* 0x0000000c99007988 */ /* 0x000fe20008000c07 */
[----:B------:R-:W-:Y:S01]  /*2d10*/  IMAD.IADD R3, R3, 0x1, R134 ;  /* 0x0000000103037824 */ /* 0x000fe200078e0286 */
[----:B------:R-:W0:Y:S02]  /*2d20*/  LDCU.64 UR18, c[0x0][0x390] ;  /* 0x00007200ff1277ac */ /* 0x000e240008000a00 */
[----:B------:R-:W-:Y:S01]  /*2d30*/  STS.128 [R155+UR7], R16 ;  /* 0x000000109b007988 */ /* 0x000fe20008000c07 */
[----:B------:R-:W0:Y:S03]  /*2d40*/  LDCU.64 UR20, c[0x0][0x390] ;  /* 0x00007200ff1477ac */ /* 0x000e260008000a00 */
[----:B------:R-:W-:Y:S01]  /*2d50*/  STS.128 [R157+UR7], R20 ;  /* 0x000000149d007988 */ /* 0x000fe20008000c07 */
[----:B------:R-:W0:Y:S03]  /*2d60*/  LDCU.64 UR26, c[0x0][0x390] ;  /* 0x00007200ff1a77ac */ /* 0x000e260008000a00 */
[----:B------:R-:W-:Y:S01]  /*2d70*/  STS.128 [R159+UR7], R24 ;  /* 0x000000189f007988 */ /* 0x000fe20008000c07 */
[----:B------:R-:W0:Y:S03]  /*2d80*/  LDCU.64 UR28, c[0x0][0x390] ;  /* 0x00007200ff1c77ac */ /* 0x000e260008000a00 */
[----:B------:R-:W-:Y:S04]  /*2d90*/  STS.128 [R161+UR7], R28 ;  /* 0x0000001ca1007988 */ /* 0x000fe80008000c07 */
[----:B------:R-:W-:Y:S01]  /*2da0*/  STS.128 [R163+UR7], R32 ;  /* 0x00000020a3007988 */ /* 0x000fe20008000c07 */
[----:B------:R-:W-:Y:S06]  /*2db0*/  BAR.SYNC.DEFER_BLOCKING 0x0 ;  /* 0x0000000000007b1d */ /* 0x000fec0000010000 */
[----:B------:R-:W0:Y:S04]  /*2dc0*/  LDSM.16.M88.4 R4, [R3] ;  /* 0x000000000304783b */ /* 0x000e280000000200 */
[----:B------:R-:W-:Y:S04]  /*2dd0*/  LDSM.16.M88.4 R144, [R3+0x100] ;  /* 0x000100000390783b */ /* 0x000fe80000000200 */
[----:B------:R-:W-:Y:S04]  /*2de0*/  LDSM.16.M88.4 R140, [R3+0x200] ;  /* 0x00020000038c783b */ /* 0x000fe80000000200 */
[----:B------:R-:W-:Y:S04]  /*2df0*/  LDSM.16.M88.4 R136, [R3+0x300] ;  /* 0x000300000388783b */ /* 0x000fe80000000200 */
[----:B------:R-:W-:Y:S04]  /*2e00*/  LDSM.16.M88.4 R132, [R3+0x400] ;  /* 0x000400000384783b */ /* 0x000fe80000000200 */
[----:B------:R-:W-:Y:S04]  /*2e10*/  LDSM.16.M88.4 R16, [R3+0x500] ;  /* 0x000500000310783b */ /* 0x000fe80000000200 */
[----:B------:R-:W-:Y:S04]  /*2e20*/  LDSM.16.M88.4 R12, [R3+0x600] ;  /* 0x00060000030c783b */ /* 0x000fe80000000200 */
[----:B------:R-:W-:Y:S01]  /*2e30*/  LDSM.16.M88.4 R8, [R3+0x700] ;  /* 0x000700000308783b */ /* 0x000fe20000000200 */
[----:B------:R-:W-:Y:S06]  /*2e40*/  BAR.SYNC.DEFER_BLOCKING 0x0 ;  /* 0x0000000000007b1d */ /* 0x000fec0000010000 */
[----:B------:R-:W-:Y:S04]  /*2e50*/  STS.128 [R149+UR7], R36 ;  /* 0x0000002495007988 */ /* 0x000fe80008000c07 */
[----:B------:R-:W-:Y:S04]  /*2e60*/  STS.128 [R151+UR7], R40 ;  /* 0x0000002897007988 */ /* 0x000fe80008000c07 */
[----:B------:R-:W-:Y:S04]  /*2e70*/  STS.128 [R153+UR7], R44 ;  /* 0x0000002c99007988 */ /* 0x000fe80008000c07 */
[----:B------:R-:W-:Y:S04]  /*2e80*/  STS.128 [R155+UR7], R48 ;  /* 0x000000309b007988 */ /* 0x000fe80008000c07 */
[----:B------:R-:W-:Y:S04]  /*2e90*/  STS.128 [R157+UR7], R52 ;  /* 0x000000349d007988 */ /* 0x000fe80008000c07 */
[----:B------:R-:W-:Y:S04]  /*2ea0*/  STS.128 [R159+UR7], R56 ;  /* 0x000000389f007988 */ /* 0x000fe80008000c07 */
        /* <DEDUP_REMOVED lines=13> */
[----:B------:R5:W-:Y:S04]  /*2f80*/  STS.128 [R151+UR7], R72 ;  /* 0x0000004897007988 */ /* 0x000be80008000c07 */
[----:B------:R0:W-:Y:S04]  /*2f90*/  STS.128 [R153+UR7], R76 ;  /* 0x0000004c99007988 */ /* 0x0001e80008000c07 */
[----:B------:R1:W-:Y:S04]  /*2fa0*/  STS.128 [R155+UR7], R80 ;  /* 0x000000509b007988 */ /* 0x0003e80008000c07 */
[----:B------:R-:W-:Y:S04]  /*2fb0*/  STS.128 [R157+UR7], R84 ;  /* 0x000000549d007988 */ /* 0x000fe80008000c07 */
[----:B------:R2:W-:Y:S01]  /*2fc0*/  STS.128 [R159+UR7], R88 ;  /* 0x000000589f007988 */ /* 0x0005e20008000c07 */
[----:B-----5:R-:W-:-:S03]  /*2fd0*/  LEA R74, P0, R148, UR4, 0x2 ;  /* 0x00000004944a7c11 */ /* 0x020fc6000f8010ff */
[----:B------:R-:W-:Y:S01]  /*2fe0*/  STS.128 [R161+UR7], R92 ;  /* 0x0000005ca1007988 */ /* 0x000fe20008000c07 */
[----:B------:R-:W-:Y:S01]  /*2ff0*/  LEA.HI.X R148, R148, UR5, RZ, 0x2, P0 ;  /* 0x0000000594947c11 */ /* 0x000fe200080f14ff */
[----:B------:R-:W5:Y:S01]  /*3000*/  LDCU.64 UR4, c[0x0][0x390] ;  /* 0x00007200ff0477ac */ /* 0x000f620008000a00 */
[C---:B0-----:R-:W-:Y:S01]  /*3010*/  LEA R76, P0, R150.reuse, UR8, 0x2 ;  /* 0x00000008964c7c11 */ /* 0x041fe2000f8010ff */
[----:B------:R0:W-:Y:S03]  /*3020*/  STS.128 [R163+UR7], R96 ;  /* 0x00000060a3007988 */ /* 0x0001e60008000c07 */
[----:B------:R-:W-:Y:S01]  /*3030*/  LEA.HI.X R150, R150, UR9, RZ, 0x2, P0 ;  /* 0x0000000996967c11 */ /* 0x000fe200080f14ff */
[----:B------:R-:W-:Y:S01]  /*3040*/  BAR.SYNC.DEFER_BLOCKING 0x0 ;  /* 0x0000000000007b1d */ /* 0x000fe20000010000 */
[----:B-1----:R-:W-:Y:S02]  /*3050*/  LEA R82, P0, R156, UR18, 0x2 ;  /* 0x000000129c527c11 */ /* 0x002fe4000f8010ff */
[----:B--2---:R-:W-:-:S02]  /*3060*/  LEA R88, P4, R162, UR24, 0x2 ;  /* 0x00000018a2587c11 */ /* 0x004fc4000f8810ff */
[----:B------:R-:W-:Y:S01]  /*3070*/  LEA.HI.X R156, R156, UR19, RZ, 0x2, P0 ;  /* 0x000000139c9c7c11 */ /* 0x000fe200080f14ff */
[----:B------:R-:W1:Y:S01]  /*3080*/  LDCU.64 UR8, c[0x0][0x390] ;  /* 0x00007200ff0877ac */ /* 0x000e620008000a00 */
[----:B------:R-:W-:Y:S02]  /*3090*/  LEA.HI.X R162, R162, UR25, RZ, 0x2, P4 ;  /* 0x00000019a2a27c11 */ /* 0x000fe4000a0f14ff */
[----:B------:R-:W-:Y:S01]  /*30a0*/  LEA R90, P0, R164, UR26, 0x2 ;  /* 0x0000001aa45a7c11 */ /* 0x000fe2000f8010ff */
[----:B0-----:R-:W-:Y:S01]  /*30b0*/  IMAD.SHL.U32 R99, R0, 0x4, RZ ;  /* 0x0000000400637824 */ /* 0x001fe200078e00ff */
[----:B-----5:R-:W-:Y:S02]  /*30c0*/  LEA R96, P4, R170, UR4, 0x2 ;  /* 0x00000004aa607c11 */ /* 0x020fe4000f8810ff */
[----:B------:R-:W-:Y:S02]  /*30d0*/  LEA.HI.X R164, R164, UR27, RZ, 0x2, P0 ;  /* 0x0000001ba4a47c11 */ /* 0x000fe400080f14ff */
[----:B------:R-:W-:-:S02]  /*30e0*/  IADD3 R72, P2, P3, R99, UR32, R2 ;  /* 0x0000002063487c10 */ /* 0x000fc4000fb5e002 */
[----:B------:R-:W-:Y:S01]  /*30f0*/  LEA.HI.X R170, R170, UR5, RZ, 0x2, P4 ;  /* 0x00000005aaaa7c11 */ /* 0x000fe2000a0f14ff */
[----:B------:R-:W0:Y:S01]  /*3100*/  LDCU.64 UR4, c[0x0][0x390] ;  /* 0x00007200ff0477ac */ /* 0x000e220008000a00 */
[----:B------:R-:W-:Y:S02]  /*3110*/  IADD3.X R73, PT, PT, RZ, UR33, RZ, P2, P3 ;  /* 0x00000021ff497c10 */ /* 0x000fe400097e64ff */
[----:B------:R-:W-:Y:S01]  /*3120*/  LEA R80, P3, R154, UR16, 0x2 ;  /* 0x000000109a507c11 */ /* 0x000fe2000f8610ff */
[----:B------:R-:W2:Y:S01]  /*3130*/  LDSM.16.M88.4 R192, [R3] ;  /* 0x0000000003c0783b */ /* 0x000ea20000000200 */
[----:B------:R-:W-:Y:S01]  /*3140*/  LEA R78, P2, R152, UR10, 0x2 ;  /* 0x0000000a984e7c11 */ /* 0x000fe2000f8410ff */
[----:B------:R-:W5:Y:S01]  /*3150*/  LDCU.64 UR32, c[0x0][0x390] ;  /* 0x00007200ff2077ac */ /* 0x000f620008000a00 */
[----:B------:R-:W-:Y:S01]  /*3160*/  LEA.HI.X R154, R154, UR17, RZ, 0x2, P3 ;  /* 0x000000119a9a7c11 */ /* 0x000fe200098f14ff */
[----:B------:R-:W-:Y:S01]  /*3170*/  LDSM.16.M88.4 R64, [R3+0x100] ;  /* 0x000100000340783b */ /* 0x000fe20000000200 */
[----:B---3--:R-:W-:-:S02]  /*3180*/  LEA R86, P3, R160, UR22, 0x2 ;  /* 0x00000016a0567c11 */ /* 0x008fc4000f8610ff */
[C---:B------:R-:W-:Y:S01]  /*3190*/  IADD3 R76, P6, PT, R99.reuse, R76, RZ ;  /* 0x0000004c634c7210 */ /* 0x040fe20007fde0ff */
[----:B------:R-:W-:Y:S01]  /*31a0*/  LDSM.16.M88.4 R60, [R3+0x200] ;  /* 0x00020000033c783b */ /* 0x000fe20000000200 */
[----:B------:R-:W-:Y:S02]  /*31b0*/  LEA.HI.X R160, R160, UR23, RZ, 0x2, P3 ;  /* 0x00000017a0a07c11 */ /* 0x000fe400098f14ff */
[----:B----4-:R-:W-:Y:S01]  /*31c0*/  LEA R94, P3, R168, UR30, 0x2 ;  /* 0x0000001ea85e7c11 */ /* 0x010fe2000f8610ff */
[----:B------:R-:W-:Y:S01]  /*31d0*/  LDSM.16.M88.4 R56, [R3+0x300] ;  /* 0x000300000338783b */ /* 0x000fe20000000200 */
[----:B------:R-:W-:Y:S01]  /*31e0*/  LEA.HI.X R152, R152, UR11, RZ, 0x2, P2 ;  /* 0x0000000b98987c11 */ /* 0x000fe200090f14ff */
[----:B------:R-:W-:Y:S01]  /*31f0*/  IMAD.X R77, RZ, RZ, R150, P6 ;  /* 0x000000ffff4d7224 */ /* 0x000fe200030e0696 */
[----:B------:R-:W-:Y:S01]  /*3200*/  LEA.HI.X R168, R168, UR31, RZ, 0x2, P3 ;  /* 0x0000001fa8a87c11 */ /* 0x000fe200098f14ff */
[----:B------:R-:W-:Y:S01]  /*3210*/  LDSM.16.M88.4 R52, [R3+0x400] ;  /* 0x000400000334783b */ /* 0x000fe20000000200 */
[----:B------:R-:W-:-:S02]  /*3220*/  IADD3 R74, P3, PT, R99, R74, RZ ;  /* 0x0000004a634a7210 */ /* 0x000fc40007f7e0ff */
[C---:B------:R-:W-:Y:S01]  /*3230*/  IADD3 R78, P4, PT, R99.reuse, R78, RZ ;  /* 0x0000004e634e7210 */ /* 0x040fe20007f9e0ff */
[----:B------:R-:W-:Y:S01]  /*3240*/  LDSM.16.M88.4 R48, [R3+0x500] ;  /* 0x000500000330783b */ /* 0x000fe20000000200 */
[C---:B------:R-:W-:Y:S01]  /*3250*/  LEA R84, P2, R158.reuse, UR20, 0x2 ;  /* 0x000000149e547c11 */ /* 0x040fe2000f8410ff */
[----:B------:R-:W-:Y:S01]  /*3260*/  IMAD.X R75, RZ, RZ, R148, P3 ;  /* 0x000000ffff4b7224 */ /* 0x000fe200018e0694 */
[C---:B------:R-:W-:Y:S01]  /*3270*/  IADD3 R80, P5, PT, R99.reuse, R80, RZ ;  /* 0x0000005063507210 */ /* 0x040fe20007fbe0ff */
[----:B------:R-:W-:Y:S01]  /*3280*/  LDSM.16.M88.4 R44, [R3+0x600] ;  /* 0x00060000032c783b */ /* 0x000fe20000000200 */
[C---:B------:R-:W-:Y:S01]  /*3290*/  IADD3 R82, P3, PT, R99.reuse, R82, RZ ;  /* 0x0000005263527210 */ /* 0x040fe20007f7e0ff */
[----:B------:R-:W-:Y:S01]  /*32a0*/  IMAD.X R79, RZ, RZ, R152, P4 ;  /* 0x000000ffff4f7224 */ /* 0x000fe200020e0698 */
[----:B------:R-:W-:Y:S01]  /*32b0*/  LEA.HI.X R158, R158, UR21, RZ, 0x2, P2 ;  /* 0x000000159e9e7c11 */ /* 0x000fe200090f14ff */
[----:B------:R-:W-:Y:S01]  /*32c0*/  LDSM.16.M88.4 R40, [R3+0x700] ;  /* 0x000700000328783b */ /* 0x000fe20000000200 */
[----:B------:R-:W-:Y:S01]  /*32d0*/  BAR.SYNC.DEFER_BLOCKING 0x0 ;  /* 0x0000000000007b1d */ /* 0x000fe20000010000 */
[C---:B------:R-:W-:Y:S01]  /*32e0*/  IADD3 R84, P6, PT, R99.reuse, R84, RZ ;  /* 0x0000005463547210 */ /* 0x040fe20007fde0ff */
[----:B------:R-:W-:Y:S01]  /*32f0*/  IMAD.X R81, RZ, RZ, R154, P5 ;  /* 0x000000ffff517224 */ /* 0x000fe200028e069a */
[C---:B------:R-:W-:Y:S01]  /*3300*/  IADD3 R86, P4, PT, R99.reuse, R86, RZ ;  /* 0x0000005663567210 */ /* 0x040fe20007f9e0ff */
[----:B------:R-:W-:Y:S01]  /*3310*/  IMAD.X R83, RZ, RZ, R156, P3 ;  /* 0x000000ffff537224 */ /* 0x000fe200018e069c */
[C---:B------:R-:W-:Y:S01]  /*3320*/  IADD3 R88, P5, PT, R99.reuse, R88, RZ ;  /* 0x0000005863587210 */ /* 0x040fe20007fbe0ff */
[----:B------:R-:W-:Y:S01]  /*3330*/  IMAD.X R85, RZ, RZ, R158, P6 ;  /* 0x000000ffff557224 */ /* 0x000fe200030e069e */
[C---:B------:R-:W-:Y:S01]  /*3340*/  IADD3 R90, P3, PT, R99.reuse, R90, RZ ;  /* 0x0000005a635a7210 */ /* 0x040fe20007f7e0ff */
[----:B------:R-:W-:Y:S01]  /*3350*/  IMAD.X R87, RZ, RZ, R160, P4 ;  /* 0x000000ffff577224 */ /* 0x000fe200020e06a0 */
[C---:B------:R-:W-:Y:S01]  /*3360*/  LEA R92, P2, R166.reuse, UR28, 0x2 ;  /* 0x0000001ca65c7c11 */ /* 0x040fe2000f8410ff */
[----:B------:R-:W-:Y:S01]  /*3370*/  IMAD.X R89, RZ, RZ, R162, P5 ;  /* 0x000000ffff597224 */ /* 0x000fe200028e06a2 */
[----:B------:R-:W-:Y:S01]  /*3380*/  IADD3 R94, P5, PT, R99, R94, RZ ;  /* 0x0000005e635e7210 */ /* 0x000fe20007fbe0ff */
[----:B------:R-:W-:Y:S01]  /*3390*/  IMAD.X R91, RZ, RZ, R164, P3 ;  /* 0x000000ffff5b7224 */ /* 0x000fe200018e06a4 */
[----:B------:R-:W-:-:S02]  /*33a0*/  LEA.HI.X R166, R166, UR29, RZ, 0x2, P2 ;  /* 0x0000001da6a67c11 */ /* 0x000fc400090f14ff */
[C---:B------:R-:W-:Y:S01]  /*33b0*/  IADD3 R92, P4, PT, R99.reuse, R92, RZ ;  /* 0x0000005c635c7210 */ /* 0x040fe20007f9e0ff */
[----:B------:R-:W-:Y:S01]  /*33c0*/  IMAD.X R95, RZ, RZ, R168, P5 ;  /* 0x000000ffff5f7224 */ /* 0x000fe200028e06a8 */
[----:B-----5:R-:W-:Y:S02]  /*33d0*/  LEA R98, P0, R172, UR32, 0x2 ;  /* 0x00000020ac627c11 */ /* 0x020fe4000f8010ff */
[----:B0-----:R-:W-:Y:S01]  /*33e0*/  LEA R2, P3, R176, UR4, 0x2 ;  /* 0x00000004b0027c11 */ /* 0x001fe2000f8610ff */
[----:B------:R-:W-:Y:S01]  /*33f0*/  IMAD.X R93, RZ, RZ, R166, P4 ;  /* 0x000000ffff5d7224 */ /* 0x000fe200020e06a6 */
[C---:B------:R-:W-:Y:S02]  /*3400*/  IADD3 R96, P4, PT, R99.reuse, R96, RZ ;  /* 0x0000006063607210 */ /* 0x040fe40007f9e0ff */
[C---:B------:R-:W-:Y:S01]  /*3410*/  IADD3 R98, P6, PT, R99.reuse, R98, RZ ;  /* 0x0000006263627210 */ /* 0x040fe20007fde0ff */
[----:B------:R1:W-:Y:S01]  /*3420*/  STS.128 [R149+UR7], R100 ;  /* 0x0000006495007988 */ /* 0x0003e20008000c07 */
[----:B------:R-:W-:Y:S01]  /*3430*/  LEA.HI.X R172, R172, UR33, RZ, 0x2, P0 ;  /* 0x00000021acac7c11 */ /* 0x000fe200080f14ff */
[----:B------:R-:W-:Y:S01]  /*3440*/  IMAD.X R97, RZ, RZ, R170, P4 ;  /* 0x000000ffff617224 */ /* 0x000fe200020e06aa */
[----:B------:R-:W-:Y:S01]  /*3450*/  IADD3 R2, P4, PT, R99, R2, RZ ;  /* 0x0000000263027210 */ /* 0x000fe20007f9e0ff */
[----:B------:R-:W-:Y:S01]  /*3460*/  STS.128 [R151+UR7], R104 ;  /* 0x0000006897007988 */ /* 0x000fe20008000c07 */
[----:B------:R-:W-:-:S03]  /*3470*/  LEA.HI.X R176, R176, UR5, RZ, 0x2, P3 ;  /* 0x00000005b0b07c11 */ /* 0x000fc600098f14ff */
[----:B------:R-:W-:Y:S04]  /*3480*/  STS.128 [R153+UR7], R108 ;  /* 0x0000006c99007988 */ /* 0x000fe80008000c07 */
[----:B------:R-:W-:Y:S04]  /*3490*/  STS.128 [R155+UR7], R112 ;  /* 0x000000709b007988 */ /* 0x000fe80008000c07 */
[----:B------:R-:W-:Y:S01]  /*34a0*/  STS.128 [R157+UR7], R116 ;  /* 0x000000749d007988 */ /* 0x000fe20008000c07 */
[----:B-1----:R-:W-:-:S03]  /*34b0*/  LEA R100, P2, R174, UR8, 0x2 ;  /* 0x00000008ae647c11 */ /* 0x002fc6000f8410ff */
[----:B------:R-:W-:Y:S01]  /*34c0*/  STS.128 [R159+UR7], R120 ;  /* 0x000000789f007988 */ /* 0x000fe20008000c07 */
[----:B------:R-:W-:Y:S01]  /*34d0*/  IADD3 R100, P5, PT, R99, R100, RZ ;  /* 0x0000006463647210 */ /* 0x000fe20007fbe0ff */
[----:B------:R-:W-:Y:S01]  /*34e0*/  IMAD.X R99, RZ, RZ, R172, P6 ;  /* 0x000000ffff637224 */ /* 0x000fe200030e06ac */
[----:B------:R-:W-:Y:S01]  /*34f0*/  LEA.HI.X R174, R174, UR9, RZ, 0x2, P2 ;  /* 0x00000009aeae7c11 */ /* 0x000fe200090f14ff */
[----:B------:R-:W-:Y:S04]  /*3500*/  STS.128 [R161+UR7], R124 ;  /* 0x0000007ca1007988 */ /* 0x000fe80008000c07 */
[----:B------:R-:W-:Y:S01]  /*3510*/  STS.128 [R163+UR7], R128 ;  /* 0x00000080a3007988 */ /* 0x000fe20008000c07 */
[----:B------:R-:W-:Y:S01]  /*3520*/  IMAD.X R101, RZ, RZ, R174, P5 ;  /* 0x000000ffff657224 */ /* 0x000fe200028e06ae */
[----:B------:R-:W-:Y:S06]  /*3530*/  BAR.SYNC.DEFER_BLOCKING 0x0 ;  /* 0x0000000000007b1d */ /* 0x000fec0000010000 */
[----:B------:R-:W0:Y:S04]  /*3540*/  LDSM.16.M88.4 R68, [R3] ;  /* 0x000000000344783b */ /* 0x000e280000000200 */
[----:B------:R-:W1:Y:S04]  /*3550*/  LDSM.16.M88.4 R104, [R3+0x100] ;  /* 0x000100000368783b */ /* 0x000e680000000200 */
[----:B------:R-:W3:Y:S04]  /*3560*/  LDSM.16.M88.4 R108, [R3+0x200] ;  /* 0x00020000036c783b */ /* 0x000ee80000000200 */
[----:B------:R-:W-:Y:S04]  /*3570*/  STG.E desc[UR14][R72.64], R4 ;  /* 0x0000000448007986 */ /* 0x000fe8000c10190e */
[----:B------:R-:W-:Y:S04]  /*3580*/  STG.E desc[UR14][R72.64+0x80], R188 ;  /* 0x000080bc48007986 */ /* 0x000fe8000c10190e */
[----:B--2---:R-:W-:Y:S04]  /*3590*/  STG.E desc[UR14][R72.64+0x100], R192 ;  /* 0x000100c048007986 */ /* 0x004fe8000c10190e */
[----:B------:R-:W-:Y:S04]  /*35a0*/  STG.E desc[UR14][R72.64+0x200], R5 ;  /* 0x0002000548007986 */ /* 0x000fe8000c10190e */
[----:B------:R-:W-:Y:S04]  /*35b0*/  STG.E desc[UR14][R72.64+0x280], R189 ;  /* 0x000280bd48007986 */ /* 0x000fe8000c10190e */
[----:B------:R-:W-:Y:S04]  /*35c0*/  STG.E desc[UR14][R72.64+0x300], R193 ;  /* 0x000300c148007986 */ /* 0x000fe8000c10190e */
[----:B------:R-:W2:Y:S04]  /*35d0*/  LDSM.16.M88.4 R112, [R3+0x300] ;  /* 0x000300000370783b */ /* 0x000ea80000000200 */
[----:B0-----:R-:W-:Y:S04]  /*35e0*/  STG.E desc[UR14][R72.64+0x180], R68 ;  /* 0x0001804448007986 */ /* 0x001fe8000c10190e */
[----:B------:R-:W-:Y:S04]  /*35f0*/  STG.E desc[UR14][R72.64+0x380], R69 ;  /* 0x0003804548007986 */ /* 0x000fe8000c10190e */
[----:B------:R-:W-:Y:S04]  /*3600*/  STG.E desc[UR14][R74.64], R6 ;  /* 0x000000064a007986 */ /* 0x000fe8000c10190e */
[----:B------:R-:W-:Y:S04]  /*3610*/  STG.E desc[UR14][R74.64+0x200], R7 ;  /* 0x000200074a007986 */ /* 0x000fe8000c10190e */
[----:B------:R-:W0:Y:S04]  /*3620*/  LDSM.16.M88.4 R4, [R3+0x400] ;  /* 0x000400000304783b */ /* 0x000e280000000200 */
[----:B------:R-:W-:Y:S04]  /*3630*/  STG.E desc[UR14][R74.64+0x80], R190 ;  /* 0x000080be4a007986 */ /* 0x000fe8000c10190e */
        /* <DEDUP_REMOVED lines=11> */
[----:B-1----:R-:W-:Y:S04]  /*36f0*/  STG.E desc[UR14][R76.64+0x180], R104 ;  /* 0x000180684c007986 */ /* 0x002fe8000c10190e */
        /* <DEDUP_REMOVED lines=15> */
[----:B---3--:R-:W-:Y:S04]  /*37f0*/  STG.E desc[UR14][R80.64+0x180], R108 ;  /* 0x0001806c50007986 */ /* 0x008fe8000c10190e */
        /* <DEDUP_REMOVED lines=13> */
[----:B------:R-:W1:Y:S04]  /*38d0*/  LDSM.16.M88.4 R64, [R3+0x500] ;  /* 0x000500000340783b */ /* 0x000e680000000200 */
[----:B------:R-:W-:Y:S04]  /*38e0*/  STG.E desc[UR14][R84.64+0x280], R37 ;  /* 0x0002802554007986 */ /* 0x000fe8000c10190e */
[----:B------:R-:W-:Y:S04]  /*38f0*/  STG.E desc[UR14][R84.64+0x300], R57 ;  /* 0x0003003954007986 */ /* 0x000fe8000c10190e */
[----:B--2---:R-:W-:Y:S04]  /*3900*/  STG.E desc[UR14][R84.64+0x180], R112 ;  /* 0x0001807054007986 */ /* 0x004fe8000c10190e */
        /* <DEDUP_REMOVED lines=20> */
[----:B------:R0:W3:Y:S04]  /*3a50*/  LDSM.16.M88.4 R32, [R3+0x700] ;  /* 0x000700000320783b */ /* 0x0000e80000000200 */
[----:B------:R4:W-:Y:S04]  /*3a60*/  STG.E desc[UR14][R90.64], R134 ;  /* 0x000000865a007986 */ /* 0x0009e8000c10190e */
[----:B------:R4:W-:Y:S01]  /*3a70*/  STG.E desc[UR14][R90.64+0x100], R54 ;  /* 0x000100365a007986 */ /* 0x0009e2000c10190e */
[----:B0-----:R-:W-:-:S03]  /*3a80*/  IMAD.X R3, RZ, RZ, R176, P4 ;  /* 0x000000ffff037224 */ /* 0x001fc600020e06b0 */
[----:B------:R4:W-:Y:S04]  /*3a90*/  STG.E desc[UR14][R90.64+0x180], R6 ;  /* 0x000180065a007986 */ /* 0x0009e8000c10190e */
        /* <DEDUP_REMOVED lines=9> */
[----:B-1----:R4:W-:Y:S04]  /*3b30*/  STG.E desc[UR14][R92.64+0x180], R64 ;  /* 0x000180405c007986 */ /* 0x0029e8000c10190e */
        /* <DEDUP_REMOVED lines=15> */
[----:B--2---:R4:W-:Y:S04]  /*3c30*/  STG.E desc[UR14][R96.64+0x180], R60 ;  /* 0x0001803c60007986 */ /* 0x0049e8000c10190e */
        /* <DEDUP_REMOVED lines=15> */
[----:B---3--:R4:W-:Y:S04]  /*3d30*/  STG.E desc[UR14][R100.64+0x180], R32 ;  /* 0x0001802064007986 */ /* 0x0089e8000c10190e */
        /* <DEDUP_REMOVED lines=8> */
[----:B------:R4:W-:Y:S01]  /*3dc0*/  STG.E desc[UR14][R2.64+0x380], R35 ;  /* 0x0003802302007986 */ /* 0x0009e2000c10190e */
[----:B------:R-:W-:Y:S06]  /*3dd0*/  BAR.SYNC.DEFER_BLOCKING 0x0 ;  /* 0x0000000000007b1d */ /* 0x000fec0000010000 */
[----:B------:R-:W-:Y:S05]  /*3de0*/  @P1 BRA `(.L_x_8) ;  /* 0x00000000009c1947 */ /* 0x000fea0003800000 */
[----:B------:R-:W-:Y:S01]  /*3df0*/  NOP ;  /* 0x0000000000007918 */ /* 0x000fe20000000000 */
[----:B------:R-:W-:Y:S01]  /*3e00*/  UMOV UR4, 0x50 ;  /* 0x0000005000047882 */ /* 0x000fe20000000000 */
[----:B------:R-:W-:Y:S01]  /*3e10*/  IMAD.U32 R0, RZ, RZ, UR13 ;  /* 0x0000000dff007e24 */ /* 0x000fe2000f8e00ff */
[----:B------:R-:W-:Y:S01]  /*3e20*/  ULEA UR6, UR6, UR4, 0x18 ;  /* 0x0000000406067291 */ /* 0x000fe2000f8ec0ff */
[----:B----4-:R-:W-:Y:S02]  /*3e30*/  IMAD.MOV.U32 R3, RZ, RZ, 0xff ;  /* 0x000000ffff037424 */ /* 0x010fe400078e00ff */
[----:B------:R-:W-:Y:S01]  /*3e40*/  IMAD.MOV.U32 R7, RZ, RZ, 0x1 ;  /* 0x00000001ff077424 */ /* 0x000fe200078e00ff */
[----:B------:R-:W-:-:S04]  /*3e50*/  LOP3.LUT R0, R0, 0xffff, RZ, 0xc0, !PT ;  /* 0x0000ffff00007812 */ /* 0x000fc800078ec0ff */
[----:B------:R-:W-:Y:S01]  /*3e60*/  SHF.R.U32.HI R0, RZ, 0x5, R0 ;  /* 0x00000005ff007819 */ /* 0x000fe20000011600 */
[----:B------:R-:W0:Y:S04]  /*3e70*/  LDS R5, [UR6] ;  /* 0x00000006ff057984 */ /* 0x000e280008000800 */
[----:B------:R-:W-:Y:S01]  /*3e80*/  VIADD R2, R0, 0x10 ;  /* 0x0000001000027836 */ /* 0x000fe20000000000 */
[----:B------:R-:W-:-:S04]  /*3e90*/  SHF.L.U32 R0, R3, R0, RZ ;  /* 0x0000000003007219 */ /* 0x000fc800000006ff */
[----:B------:R-:W-:-:S04]  /*3ea0*/  SHF.L.U32 R3, R7, R2, RZ ;  /* 0x0000000207037219 */ /* 0x000fc800000006ff */
[----:B------:R-:W-:-:S04]  /*3eb0*/  LOP3.LUT R0, R3, R0, RZ, 0xfc, !PT ;  /* 0x0000000003007212 */ /* 0x000fc800078efcff */
[C---:B------:R-:W-:Y:S02]  /*3ec0*/  LOP3.LUT R2, R0.reuse, 0xffff, RZ, 0xc0, !PT ;  /* 0x0000ffff00027812 */ /* 0x040fe400078ec0ff */
[----:B0-----:R-:W-:-:S04]  /*3ed0*/  LOP3.LUT R3, R0, 0xffff, R5, 0x80, !PT ;  /* 0x0000ffff00037812 */ /* 0x001fc800078e8005 */
[----:B------:R-:W-:-:S13]  /*3ee0*/  ISETP.NE.AND P0, PT, R3, R2, PT ;  /* 0x000000020300720c */ /* 0x000fda0003f05270 */
[----:B------:R-:W-:Y:S05]  /*3ef0*/  @P0 BRA `(.L_x_9) ;  /* 0x0000000000500947 */ /* 0x000fea0003800000 */
[----:B------:R-:W-:Y:S02]  /*3f00*/  SHF.R.U32.HI R5, RZ, 0x10, R5 ;  /* 0x00000010ff057819 */ /* 0x000fe40000011605 */
[----:B------:R-:W-:-:S04]  /*3f10*/  SHF.R.U32.HI R2, RZ, 0x10, R0 ;  /* 0x00000010ff027819 */ /* 0x000fc80000011600 */
[----:B------:R-:W-:-:S04]  /*3f20*/  LOP3.LUT R5, R5, R2, RZ, 0xc0, !PT ;  /* 0x0000000205057212 */ /* 0x000fc800078ec0ff */
[----:B------:R-:W-:-:S13]  /*3f30*/  ISETP.NE.AND P0, PT, R5, R2, PT ;  /* 0x000000020500720c */ /* 0x000fda0003f05270 */
[----:B------:R-:W-:Y:S05]  /*3f40*/  @P0 BRA `(.L_x_10) ;  /* 0x0000000000300947 */ /* 0x000fea0003800000 */
[----:B------:R-:W-:Y:S01]  /*3f50*/  R2UR UR4, R0 ;  /* 0x00000000000472ca */ /* 0x000fe200000e0000 */
[----:B------:R-:W-:Y:S01]  /*3f60*/  VOTEU.ANY UR5, UPT, PT ;  /* 0x0000000000057886 */ /* 0x000fe200038e0100 */
[----:B------:R-:W0:Y:S01]  /*3f70*/  S2R R0, SR_LANEID ;  /* 0x0000000000007919 */ /* 0x000e220000000000 */
[----:B------:R-:W-:-:S10]  /*3f80*/  UFLO.U32 UR5, UR5 ;  /* 0x00000005000572bd */ /* 0x000fd400080e0000 */
[----:B------:R-:W-:-:S06]  /*3f90*/  ULOP3.LUT UR4, URZ, UR4, URZ, 0x33, !UPT ;  /* 0x00000004ff047292 */ /* 0x000fcc000f8e33ff */
[----:B------:R-:W-:-:S04]  /*3fa0*/  IMAD.U32 R2, RZ, RZ, UR4 ;  /* 0x00000004ff027e24 */ /* 0x000fc8000f8e00ff */
[----:B------:R-:W1:Y:S02]  /*3fb0*/  REDUX UR7, R2 ;  /* 0x00000000020773c4 */ /* 0x000e640000000000 */
[----:B------:R2:W-:Y:S01]  /*3fc0*/  UTCATOMSWS.AND URZ, UR4 ;  /* 0x0000000400ff79e3 */ /* 0x0005e20008000000 */
[----:B0-----:R-:W-:Y:S01]  /*3fd0*/  ISETP.EQ.U32.AND P0, PT, R0, UR5, PT ;  /* 0x0000000500007c0c */ /* 0x001fe2000bf02070 */
[----:B-1----:R-:W-:-:S12]  /*3fe0*/  IMAD.U32 R0, RZ, RZ, UR7 ;  /* 0x00000007ff007e24 */ /* 0x002fd8000f8e00ff */
[----:B------:R2:W-:Y:S01]  /*3ff0*/  @P0 ATOMS.AND RZ, [UR6], R0 ;  /* 0x00000000ffff098c */ /* 0x0005e2000a800006 */
[----:B------:R-:W-:Y:S05]  /*4000*/  BRA `(.L_x_8) ;  /* 0x0000000000147947 */ /* 0x000fea0003800000 */
.L_x_10:
[----:B------:R-:W-:-:S07]  /*4010*/  MOV R2, 0x4030 ;  /* 0x0000403000027802 */ /* 0x000fce0000000f00 */
[----:B------:R-:W-:Y:S05]  /*4020*/  CALL.REL.NOINC `($__internal_0_$__cuda_sm10x_tcgen05_guardrail_trap_col_being_dealloced_not_returned_by_alloc) ;  /* 0x0000000000207944 */ /* 0x000fea0003c00000 */
[----:B------:R-:W-:Y:S05]  /*4030*/  BRA `(.L_x_8) ;  /* 0x0000000000087947 */ /* 0x000fea0003800000 */
.L_x_9:
[----:B------:R-:W-:-:S07]  /*4040*/  MOV R2, 0x4060 ;  /* 0x0000406000027802 */ /* 0x000fce0000000f00 */
[----:B------:R-:W-:Y:S05]  /*4050*/  CALL.REL.NOINC `($__internal_2_$__cuda_sm10x_tcgen05_guardrail_trap_unallocated_columns_being_dealloced) ;  /* 0x00000000002c7944 */ /* 0x000fea0003c00000 */
.L_x_8:
[----:B------:R-:W-:Y:S01]  /*4060*/  NOP ;  /* 0x0000000000007918 */ /* 0x000fe20000000000 */
[----:B--2---:R-:W-:Y:S05]  /*4070*/  EXIT ;  /* 0x000000000000794d */ /* 0x004fea0003800000 */
.L_x_7:
[----:B------:R-:W0:Y:S02]  /*4080*/  SYNCS.PHASECHK.TRANS64.TRYWAIT P0, [UR7+0x18000], RZ ;  /* 0x018000ffff0075a7 */ /* 0x000e240008001107 */
[----:B0-----:R-:W-:Y:S05]  /*4090*/  @!P0 BRA `(.L_x_7) ;  /* 0xfffffffc00f88947 */ /* 0x001fea000383ffff */
[----:B------:R-:W-:Y:S05]  /*40a0*/  BRA `(.L_x_11) ;  /* 0xffffffe800947947 */ /* 0x000fea000383ffff */
        .weak           $__internal_0_$__cuda_sm10x_tcgen05_guardrail_trap_col_being_dealloced_not_returned_by_alloc
        .type           $__internal_0_$__cuda_sm10x_tcgen05_guardrail_trap_col_being_dealloced_not_returned_by_alloc,@function
        .size           $__internal_0_$__cuda_sm10x_tcgen05_guardrail_trap_col_being_dealloced_not_returned_by_alloc,($__internal_1_$__cuda_sm10x_tcgen05_guardrail_trap_phase_invalid_during_alloc - $__internal_0_$__cuda_sm10x_tcgen05_guardrail_trap_col_being_dealloced_not_returned_by_alloc)
$__internal_0_$__cuda_sm10x_tcgen05_guardrail_trap_col_being_dealloced_not_returned_by_alloc:
[----:B------:R-:W-:Y:S05]  /*40b0*/  BPT.TRAP 0x1 ;  /* 0x000000040000795c */ /* 0x000fea0000300000 */
[----:B------:R-:W-:-:S04]  /*40c0*/  IMAD.MOV.U32 R3, RZ, RZ, 0x0 ;  /* 0x00000000ff037424 */ /* 0x000fc800078e00ff */
[----:B------:R-:W-:Y:S05]  /*40d0*/  RET.REL.NODEC R2 `(gluon_mma) ;  /* 0xffffffbc02c87950 */ /* 0x000fea0003c3ffff */
        .weak           $__internal_1_$__cuda_sm10x_tcgen05_guardrail_trap_phase_invalid_during_alloc
        .type           $__internal_1_$__cuda_sm10x_tcgen05_guardrail_trap_phase_invalid_during_alloc,@function
        .size           $__internal_1_$__cuda_sm10x_tcgen05_guardrail_trap_phase_invalid_during_alloc,($__internal_2_$__cuda_sm10x_tcgen05_guardrail_trap_unallocated_columns_being_dealloced - $__internal_1_$__cuda_sm10x_tcgen05_guardrail_trap_phase_invalid_during_alloc)
$__internal_1_$__cuda_sm10x_tcgen05_guardrail_trap_phase_invalid_during_alloc:
[----:B------:R-:W-:Y:S05]  /*40e0*/  BPT.TRAP 0x1 ;  /* 0x000000040000795c */ /* 0x000fea0000300000 */
[----:B------:R-:W-:-:S04]  /*40f0*/  IMAD.MOV.U32 R5, RZ, RZ, 0x0 ;  /* 0x00000000ff057424 */ /* 0x000fc800078e00ff */
[----:B------:R-:W-:Y:S05]  /*4100*/  RET.REL.NODEC R4 `(gluon_mma) ;  /* 0xffffffbc04bc7950 */ /* 0x000fea0003c3ffff */
        .weak           $__internal_2_$__cuda_sm10x_tcgen05_guardrail_trap_unallocated_columns_being_dealloced
        .type           $__internal_2_$__cuda_sm10x_tcgen05_guardrail_trap_unallocated_columns_being_dealloced,@function
        .size           $__internal_2_$__cuda_sm10x_tcgen05_guardrail_trap_unallocated_columns_being_dealloced,(.L_x_15 - $__internal_2_$__cuda_sm10x_tcgen05_guardrail_trap_unallocated_columns_being_dealloced)
$__internal_2_$__cuda_sm10x_tcgen05_guardrail_trap_unallocated_columns_being_dealloced:
[----:B------:R-:W-:Y:S05]  /*4110*/  BPT.TRAP 0x1 ;  /* 0x000000040000795c */ /* 0x000fea0000300000 */
[----:B------:R-:W-:-:S04]  /*4120*/  IMAD.MOV.U32 R3, RZ, RZ, 0x0 ;  /* 0x00000000ff037424 */ /* 0x000fc800078e00ff */
[----:B------:R-:W-:Y:S05]  /*4130*/  RET.REL.NODEC R2 `(gluon_mma) ;  /* 0xffffffbc02b07950 */ /* 0x000fea0003c3ffff */
.L_x_12:
[----:B------:R-:W-:-:S00]  /*4140*/  BRA `(.L_x_12) ;  /* 0xfffffffc00fc7947 */ /* 0x000fc0000383ffff */
[----:B------:R-:W-:-:S00]  /*4150*/  NOP ;  /* 0x0000000000007918 */ /* 0x000fc00000000000 */
        /* <DEDUP_REMOVED lines=10> */
.L_x_15:


//--------------------- .nv.shared.gluon_mma      --------------------------
	.section	.nv.shared.gluon_mma,"aw",@nobits
	.sectionflags	@""
	.align	16
	.zero		1024


//--------------------- .nv.shared.reserved.0     --------------------------
	.section	.nv.shared.reserved.0,"aw",@nobits
	.align	8
	.weak		__nv_reservedSMEM_offset_0_alias
	.size		__nv_reservedSMEM_offset_0_alias, 0, 64
	.other		__nv_reservedSMEM_offset_0_alias,@"STO_CUDA_RESERVED_SHARED STV_DEFAULT"
__nv_reservedSMEM_offset_0_alias:
	.zero		0
.nv.shared.reserved.0:
	.zero		64
	.weak		__nv_reservedSMEM_allocation_phase
	.type		__nv_reservedSMEM_allocation_phase,@object
	.size		__nv_reservedSMEM_allocation_phase,(.L_0 - __nv_reservedSMEM_allocation_phase)
__nv_reservedSMEM_allocation_phase:
	.zero		1
.L_0:
	.zero		7
	.weak		__nv_reservedSMEM_devtool_atexit_pc
	.type		__nv_reservedSMEM_devtool_atexit_pc,@object
	.size		__nv_reservedSMEM_devtool_atexit_pc,(__nv_reservedSMEM_allocation_mask - __nv_reservedSMEM_devtool_atexit_pc)
__nv_reservedSMEM_devtool_atexit_pc:
	.zero		8
	.weak		__nv_reservedSMEM_allocation_mask
	.type		__nv_reservedSMEM_allocation_mask,@object
	.size		__nv_reservedSMEM_allocation_mask,(.L_2 - __nv_reservedSMEM_allocation_mask)
__nv_reservedSMEM_allocation_mask:
	.zero		4
.L_2:


//--------------------- .nv.constant0.gluon_mma   --------------------------
	.section	.nv.constant0.gluon_mma,"a",@progbits
	.sectionflags	@""
	.align	4
.nv.constant0.gluon_mma:
	.zero		936


//--------------------- SYMBOLS --------------------------

	.type		.nv.reservedSmem.offset0,@object
	.size		.nv.reservedSmem.offset0,0x4
	.type		.nv.reservedSmem.cap,@object
	.size		.nv.reservedSmem.cap,0x4
